	.headerflags	@"EF_CUDA_TEXMODE_UNIFIED EF_CUDA_64BIT_ADDRESS EF_CUDA_ACCELERATORS EF_CUDA_SM90 EF_CUDA_VIRTUAL_SM(EF_CUDA_SM90)"
	.elftype	@"ET_EXEC"


//--------------------- .nv.info                  --------------------------
	.section	.nv.info,"",@"SHT_CUDA_INFO"
	.align	4


	//----- nvinfo : EIATTR_REGCOUNT
	.align		4
        /*0000*/ 	.byte	0x04, 0x2f
        /*0002*/ 	.short	(.L_2 - .L_1)
	.align		4
.L_1:
        /*0004*/ 	.word	index@(triton_poi_fused_avg_pool2d_clamp_mul_pow_reciprocal_0)
        /*0008*/ 	.word	0x00000032


	//----- nvinfo : EIATTR_MIN_STACK_SIZE
	.align		4
.L_2:
        /*000c*/ 	.byte	0x04, 0x12
        /*000e*/ 	.short	(.L_4 - .L_3)
	.align		4
.L_3:
        /*0010*/ 	.word	index@(triton_poi_fused_avg_pool2d_clamp_mul_pow_reciprocal_0)
        /*0014*/ 	.word	0x00000000


	//----- nvinfo : EIATTR_FRAME_SIZE
	.align		4
.L_4:
        /*0018*/ 	.byte	0x04, 0x11
        /*001a*/ 	.short	(.L_6 - .L_5)
	.align		4
.L_5:
        /*001c*/ 	.word	index@(triton_poi_fused_avg_pool2d_clamp_mul_pow_reciprocal_0)
        /*0020*/ 	.word	0x00000000


	//----- nvinfo : EIATTR_MIN_STACK_SIZE
	.align		4
.L_6:
        /*0024*/ 	.byte	0x04, 0x12
        /*0026*/ 	.short	(.L_8 - .L_7)
	.align		4
.L_7:
        /*0028*/ 	.word	index@(triton_poi_fused_avg_pool2d_clamp_mul_pow_reciprocal_0)
        /*002c*/ 	.word	0x00000000
.L_8:


//--------------------- .nv.info.triton_poi_fused_avg_pool2d_clamp_mul_pow_reciprocal_0 --------------------------
	.section	.nv.info.triton_poi_fused_avg_pool2d_clamp_mul_pow_reciprocal_0,"",@"SHT_CUDA_INFO"
	.sectionflags	@""
	.align	4


	//----- nvinfo : EIATTR_CUDA_API_VERSION
	.align		4
        /*0000*/ 	.byte	0x04, 0x37
        /*0002*/ 	.short	(.L_10 - .L_9)
.L_9:
        /*0004*/ 	.word	0x0000007c


	//----- nvinfo : EIATTR_KPARAM_INFO
	.align		4
.L_10:
        /*0008*/ 	.byte	0x04, 0x17
        /*000a*/ 	.short	(.L_12 - .L_11)
.L_11:
        /*000c*/ 	.word	0x00000000
        /*0010*/ 	.short	0x0003
        /*0012*/ 	.short	0x0018
        /*0014*/ 	.byte	0x00, 0xf0, 0x11, 0x00


	//----- nvinfo : EIATTR_KPARAM_INFO
	.align		4
.L_12:
        /*0018*/ 	.byte	0x04, 0x17
        /*001a*/ 	.short	(.L_14 - .L_13)
.L_13:
        /*001c*/ 	.word	0x00000000
        /*0020*/ 	.short	0x0002
        /*0022*/ 	.short	0x0010
        /*0024*/ 	.byte	0x00, 0xf4, 0x21, 0x00


	//----- nvinfo : EIATTR_KPARAM_INFO
	.align		4
.L_14:
        /*0028*/ 	.byte	0x04, 0x17
        /*002a*/ 	.short	(.L_16 - .L_15)
.L_15:
        /*002c*/ 	.word	0x00000000
        /*0030*/ 	.short	0x0001
        /*0032*/ 	.short	0x0008
        /*0034*/ 	.byte	0x00, 0xf4, 0x21, 0x00


	//----- nvinfo : EIATTR_KPARAM_INFO
	.align		4
.L_16:
        /*0038*/ 	.byte	0x04, 0x17
        /*003a*/ 	.short	(.L_18 - .L_17)
.L_17:
        /*003c*/ 	.word	0x00000000
        /*0040*/ 	.short	0x0000
        /*0042*/ 	.short	0x0000
        /*0044*/ 	.byte	0x00, 0xf4, 0x21, 0x00


	//----- nvinfo : EIATTR_SPARSE_MMA_MASK
	.align		4
.L_18:
        /*0048*/ 	.byte	0x03, 0x50
        /*004a*/ 	.short	0x0000


	//----- nvinfo : EIATTR_MAXREG_COUNT
	.align		4
        /*004c*/ 	.byte	0x03, 0x1b
        /*004e*/ 	.short	0x00ff


	//----- nvinfo : EIATTR_EXIT_INSTR_OFFSETS
	.align		4
        /*0050*/ 	.byte	0x04, 0x1c
        /*0052*/ 	.short	(.L_20 - .L_19)


	//   ....[0]....
.L_19:
        /*0054*/ 	.word	0x00007be0


	//   ....[1]....
        /*0058*/ 	.word	0x00007c00


	//----- nvinfo : EIATTR_REQNTID
	.align		4
.L_20:
        /*005c*/ 	.byte	0x04, 0x10
        /*005e*/ 	.short	(.L_22 - .L_21)
.L_21:
        /*0060*/ 	.word	0x00000020
        /*0064*/ 	.word	0x00000001
        /*0068*/ 	.word	0x00000001


	//----- nvinfo : EIATTR_CRS_STACK_SIZE
	.align		4
.L_22:
        /*006c*/ 	.byte	0x04, 0x1e
        /*006e*/ 	.short	(.L_24 - .L_23)
.L_23:
        /*0070*/ 	.word	0x00000000


	//----- nvinfo : EIATTR_CBANK_PARAM_SIZE
	.align		4
.L_24:
        /*0074*/ 	.byte	0x03, 0x19
        /*0076*/ 	.short	0x001c


	//----- nvinfo : EIATTR_PARAM_CBANK
	.align		4
        /*0078*/ 	.byte	0x04, 0x0a
        /*007a*/ 	.short	(.L_26 - .L_25)
	.align		4
.L_25:
        /*007c*/ 	.word	index@(.nv.constant0.triton_poi_fused_avg_pool2d_clamp_mul_pow_reciprocal_0)
        /*0080*/ 	.short	0x0210
        /*0082*/ 	.short	0x001c


	//----- nvinfo : EIATTR_SW_WAR
	.align		4
.L_26:
        /*0084*/ 	.byte	0x04, 0x36
        /*0086*/ 	.short	(.L_28 - .L_27)
.L_27:
        /*0088*/ 	.word	0x00000008
.L_28:


//--------------------- .nv.callgraph             --------------------------
	.section	.nv.callgraph,"",@"SHT_CUDA_CALLGRAPH"
	.align	4
	.sectionentsize	8
	.align		4
        /*0000*/ 	.word	0x00000000
	.align		4
        /*0004*/ 	.word	0xffffffff
	.align		4
        /*0008*/ 	.word	0x00000000
	.align		4
        /*000c*/ 	.word	0xfffffffe
	.align		4
        /*0010*/ 	.word	0x00000000
	.align		4
        /*0014*/ 	.word	0xfffffffd
	.align		4
        /*0018*/ 	.word	0x00000000
	.align		4
        /*001c*/ 	.word	0xfffffffc


//--------------------- .nv.constant4             --------------------------
	.section	.nv.constant4,"a",@progbits
	.align	8
	.align		8
.nv.constant4:
        /*0000*/ 	.dword	_$_str


//--------------------- .text.triton_poi_fused_avg_pool2d_clamp_mul_pow_reciprocal_0 --------------------------
	.section	.text.triton_poi_fused_avg_pool2d_clamp_mul_pow_reciprocal_0,"ax",@progbits
	.align	128
        .global         triton_poi_fused_avg_pool2d_clamp_mul_pow_reciprocal_0
        .type           triton_poi_fused_avg_pool2d_clamp_mul_pow_reciprocal_0,@function
        .size           triton_poi_fused_avg_pool2d_clamp_mul_pow_reciprocal_0,(.L_x_52 - triton_poi_fused_avg_pool2d_clamp_mul_pow_reciprocal_0)
        .other          triton_poi_fused_avg_pool2d_clamp_mul_pow_reciprocal_0,@"STO_CUDA_ENTRY STV_DEFAULT"
triton_poi_fused_avg_pool2d_clamp_mul_pow_reciprocal_0:
.text.triton_poi_fused_avg_pool2d_clamp_mul_pow_reciprocal_0:
[----:B------:R-:W0:Y:S02]  /*0000*/  LDC R1, c[0x0][0x28] ;  /* 0x00000a00ff017b82 */ /* 0x000e240000000800 */
[----:B------:R-:W1:Y:S01]  /*0010*/  S2R R30, SR_TID.X ;  /* 0x00000000001e7919 */ /* 0x000e620000002100 */
[----:B------:R-:W2:Y:S01]  /*0020*/  LDC.64 R4, c[0x0][0x218] ;  /* 0x00008600ff047b82 */ /* 0x000ea20000000a00 */
[----:B------:R-:W-:Y:S01]  /*0030*/  HFMA2.MMA R35, -RZ, RZ, 0, 0 ;  /* 0x00000000ff237435 */ /* 0x000fe200000001ff */
[----:B------:R-:W-:Y:S01]  /*0040*/  ULDC.64 UR4, c[0x0][0x208] ;  /* 0x0000820000047ab9 */ /* 0x000fe20000000a00 */
[----:B------:R-:W3:Y:S01]  /*0050*/  S2R R3, SR_CTAID.X ;  /* 0x0000000000037919 */ /* 0x000ee20000002500 */
[----:B-1----:R-:W-:-:S04]  /*0060*/  LOP3.LUT R2, R30, 0xf, RZ, 0xc0, !PT ;  /* 0x0000000f1e027812 */ /* 0x002fc800078ec0ff */
[----:B---3--:R-:W-:-:S04]  /*0070*/  LEA R2, R3, R2, 0x4 ;  /* 0x0000000203027211 */ /* 0x008fc800078e20ff */
[C---:B------:R-:W-:Y:S02]  /*0080*/  ISETP.GE.AND P0, PT, R2.reuse, 0x10, PT ;  /* 0x000000100200780c */ /* 0x040fe40003f06270 */
[----:B------:R-:W-:-:S05]  /*0090*/  SHF.L.U32 R3, R2, 0x4, RZ ;  /* 0x0000000402037819 */ /* 0x000fca00000006ff */
[----:B--2---:R-:W-:-:S06]  /*00a0*/  IMAD.WIDE R4, R3, 0x4, R4 ;  /* 0x0000000403047825 */ /* 0x004fcc00078e0204 */
[----:B------:R-:W2:Y:S01]  /*00b0*/  @!P0 LDG.E.EL R35, desc[UR4][R4.64] ;  /* 0x0000000404238981 */ /* 0x000ea2000c2e1900 */
[----:B------:R-:W1:Y:S03]  /*00c0*/  LDC.64 R8, c[0x0][0x220] ;  /* 0x00008800ff087b82 */ /* 0x000e660000000a00 */
[----:B-1----:R-:W3:Y:S01]  /*00d0*/  LDG.E R8, desc[UR4][R8.64] ;  /* 0x0000000408087981 */ /* 0x002ee2000c1e1900 */
[----:B------:R-:W-:Y:S01]  /*00e0*/  HFMA2.MMA R37, -RZ, RZ, 0, 0 ;  /* 0x00000000ff257435 */ /* 0x000fe200000001ff */
[----:B------:R-:W-:Y:S01]  /*00f0*/  MOV R33, RZ ;  /* 0x000000ff00217202 */ /* 0x000fe20000000f00 */
        /* <DEDUP_REMOVED lines=11> */
[----:B------:R-:W-:Y:S01]  /*01b0*/  CS2R R6, SRZ ;  /* 0x0000000000067805 */ /* 0x000fe2000001ff00 */
[----:B------:R-:W5:Y:S04]  /*01c0*/  @!P0 LDG.E.EL R37, desc[UR4][R4.64+0x4] ;  /* 0x0000040404258981 */ /* 0x000f68000c2e1900 */
        /* <DEDUP_REMOVED lines=13> */
[----:B------:R1:W5:Y:S01]  /*02a0*/  @!P0 LDG.E.EL R6, desc[UR4][R4.64+0x3c] ;  /* 0x00003c0404068981 */ /* 0x000362000c2e1900 */
[----:B------:R-:W-:Y:S01]  /*02b0*/  BSSY B0, `(.L_x_0) ;  /* 0x0000078000007945 */ /* 0x000fe20003800000 */
[----:B-1----:R-:W-:-:S02]  /*02c0*/  MOV R5, 0x3b18f0fe ;  /* 0x3b18f0fe00057802 */ /* 0x002fc40000000f00 */
[C---:B--2---:R-:W-:Y:S02]  /*02d0*/  FSETP.GT.AND P0, PT, R35.reuse, 9.9999999747524270788e-07, PT ;  /* 0x358637bd2300780b */ /* 0x044fe40003f04000 */
[----:B------:R-:W-:-:S11]  /*02e0*/  FSETP.NAN.AND P1, PT, R35, R35, PT ;  /* 0x000000232300720b */ /* 0x000fd60003f28000 */
[----:B------:R-:W-:-:S04]  /*02f0*/  @!P0 FSEL R35, R35, 9.9999999747524270788e-07, P1 ;  /* 0x358637bd23238808 */ /* 0x000fc80000800000 */
[C---:B------:R-:W-:Y:S01]  /*0300*/  FSETP.NEU.AND P2, PT, R35.reuse, RZ, PT ;  /* 0x000000ff2300720b */ /* 0x040fe20003f4d000 */
[----:B------:R-:W-:-:S05]  /*0310*/  FADD.FTZ R39, |R35|, -RZ ;  /* 0x800000ff23277221 */ /* 0x000fca0000010200 */
[----:B------:R-:W-:-:S04]  /*0320*/  LOP3.LUT R0, R39, 0x7fffff, RZ, 0xc0, !PT ;  /* 0x007fffff27007812 */ /* 0x000fc800078ec0ff */
[----:B------:R-:W-:-:S03]  /*0330*/  LOP3.LUT R0, R0, 0x3f800000, RZ, 0xfc, !PT ;  /* 0x3f80000000007812 */ /* 0x000fc600078efcff */
[----:B---3--:R-:W-:Y:S02]  /*0340*/  @!P2 FSETP.GEU.AND P1, PT, R8, RZ, PT ;  /* 0x000000ff0800a20b */ /* 0x008fe40003f2e000 */
[----:B------:R-:W-:-:S13]  /*0350*/  FSETP.GT.AND P0, PT, R0, 1.4142135381698608398, PT ;  /* 0x3fb504f30000780b */ /* 0x000fda0003f04000 */
[----:B------:R-:W-:-:S04]  /*0360*/  @P0 FMUL R0, R0, 0.5 ;  /* 0x3f00000000000820 */ /* 0x000fc80000400000 */
[C---:B------:R-:W-:Y:S01]  /*0370*/  FADD R9, R0.reuse, 1 ;  /* 0x3f80000000097421 */ /* 0x040fe20000000000 */
[----:B------:R-:W-:-:S03]  /*0380*/  FADD R3, R0, -1 ;  /* 0xbf80000000037421 */ /* 0x000fc60000000000 */
[----:B------:R-:W1:Y:S01]  /*0390*/  MUFU.RCP R10, R9 ;  /* 0x00000009000a7308 */ /* 0x000e620000001000 */
[----:B------:R-:W-:-:S04]  /*03a0*/  FADD R41, R3, R3 ;  /* 0x0000000303297221 */ /* 0x000fc80000000000 */
[----:B-1----:R-:W-:-:S04]  /*03b0*/  FMUL R4, R10, R41 ;  /* 0x000000290a047220 */ /* 0x002fc80000400000 */
[----:B------:R-:W-:-:S04]  /*03c0*/  FMUL R0, R4, R4 ;  /* 0x0000000404007220 */ /* 0x000fc80000400000 */
[----:B------:R-:W-:-:S04]  /*03d0*/  FFMA.FTZ R43, R0, R5, 0.01249298732727766037 ;  /* 0x3c4caf63002b7423 */ /* 0x000fc80000010005 */
[----:B------:R-:W-:-:S04]  /*03e0*/  FFMA.FTZ R43, R0, R43, 0.083333469927310943604 ;  /* 0x3daaaabd002b7423 */ /* 0x000fc8000001002b */
[----:B------:R-:W-:Y:S01]  /*03f0*/  FMUL.FTZ R43, R0, R43 ;  /* 0x0000002b002b7220 */ /* 0x000fe20000410000 */
[----:B------:R-:W-:-:S03]  /*0400*/  FFMA R0, -R10, R41, R3 ;  /* 0x000000290a007223 */ /* 0x000fc60000000103 */
[----:B------:R-:W-:Y:S01]  /*0410*/  FMUL.FTZ R43, R4, R43 ;  /* 0x0000002b042b7220 */ /* 0x000fe20000410000 */
[----:B------:R-:W-:Y:S01]  /*0420*/  FADD R12, R0, R0 ;  /* 0x00000000000c7221 */ /* 0x000fe20000000000 */
[----:B------:R-:W-:Y:S02]  /*0430*/  SHF.R.U32.HI R0, RZ, 0x17, R39 ;  /* 0x00000017ff007819 */ /* 0x000fe40000011627 */
[CC--:B------:R-:W-:Y:S01]  /*0440*/  FFMA R9, R10.reuse, R41.reuse, R43 ;  /* 0x000000290a097223 */ /* 0x0c0fe2000000002b */
[----:B------:R-:W-:Y:S01]  /*0450*/  FFMA.FTZ R3, R3, -R4, R12 ;  /* 0x8000000403037223 */ /* 0x000fe2000001000c */
[----:B------:R-:W-:Y:S02]  /*0460*/  I2FP.F32.U32 R0, R0 ;  /* 0x0000000000007245 */ /* 0x000fe40000201000 */
[C---:B------:R-:W-:Y:S01]  /*0470*/  FFMA R4, R10.reuse, R41, -R9 ;  /* 0x000000290a047223 */ /* 0x040fe20000000809 */
[----:B------:R-:W-:Y:S01]  /*0480*/  FMUL.FTZ R3, R10, R3 ;  /* 0x000000030a037220 */ /* 0x000fe20000410000 */
[----:B------:R-:W-:Y:S01]  /*0490*/  FMUL R41, R8, 0.0001220703125 ;  /* 0x3900000008297820 */ /* 0x000fe20000400000 */
[----:B------:R-:W-:Y:S01]  /*04a0*/  FADD R0, R0, -127 ;  /* 0xc2fe000000007421 */ /* 0x000fe20000000000 */
[----:B------:R-:W-:-:S03]  /*04b0*/  FADD R4, R43, R4 ;  /* 0x000000042b047221 */ /* 0x000fc60000000000 */
[----:B------:R-:W-:Y:S01]  /*04c0*/  @P0 FADD R0, R0, 1 ;  /* 0x3f80000000000421 */ /* 0x000fe20000000000 */
[----:B------:R-:W-:-:S03]  /*04d0*/  FADD R4, R3, R4 ;  /* 0x0000000403047221 */ /* 0x000fc60000000000 */
[C---:B------:R-:W-:Y:S01]  /*04e0*/  FMUL.FTZ R3, R0.reuse, 0.693145751953125 ;  /* 0x3f31720000037820 */ /* 0x040fe20000410000 */
[----:B------:R-:W-:Y:S01]  /*04f0*/  FADD R10, R9, R4 ;  /* 0x00000004090a7221 */ /* 0x000fe20000000000 */
[----:B------:R-:W-:-:S03]  /*0500*/  FMUL.FTZ R0, R0, 1.428606765330187045e-06 ;  /* 0x35bfbe8e00007820 */ /* 0x000fc60000410000 */
[----:B------:R-:W-:Y:S01]  /*0510*/  FADD R12, R10, R3 ;  /* 0x000000030a0c7221 */ /* 0x000fe20000000000 */
[----:B------:R-:W-:-:S03]  /*0520*/  FADD R9, R9, -R10 ;  /* 0x8000000a09097221 */ /* 0x000fc60000000000 */
[----:B------:R-:W-:Y:S01]  /*0530*/  FADD R3, R3, -R12 ;  /* 0x8000000c03037221 */ /* 0x000fe20000000000 */
[----:B------:R-:W-:Y:S01]  /*0540*/  FADD R9, R4, R9 ;  /* 0x0000000904097221 */ /* 0x000fe20000000000 */
[----:B------:R-:W-:Y:S02]  /*0550*/  FADD.FTZ R4, |R8|, -RZ ;  /* 0x800000ff08047221 */ /* 0x000fe40000010200 */
[----:B------:R-:W-:-:S03]  /*0560*/  FADD R10, R10, R3 ;  /* 0x000000030a0a7221 */ /* 0x000fc60000000000 */
[----:B------:R-:W-:Y:S01]  /*0570*/  FSETP.GT.AND P0, PT, R4, 9.99999979021476795361e+33, PT ;  /* 0x77f684df0400780b */ /* 0x000fe20003f04000 */
[----:B------:R-:W-:-:S04]  /*0580*/  FADD R9, R9, R10 ;  /* 0x0000000a09097221 */ /* 0x000fc80000000000 */
[----:B------:R-:W-:Y:S01]  /*0590*/  FADD R3, R0, R9 ;  /* 0x0000000900037221 */ /* 0x000fe20000000000 */
[----:B------:R-:W-:-:S03]  /*05a0*/  FSEL R9, R41, R8, P0 ;  /* 0x0000000829097208 */ /* 0x000fc60000000000 */
[----:B------:R-:W-:-:S04]  /*05b0*/  FADD R10, R12, R3 ;  /* 0x000000030c0a7221 */ /* 0x000fc80000000000 */
[----:B------:R-:W-:Y:S01]  /*05c0*/  FADD R12, R12, -R10 ;  /* 0x8000000a0c0c7221 */ /* 0x000fe20000000000 */
[----:B------:R-:W-:-:S03]  /*05d0*/  FMUL.FTZ R45, R10, R9 ;  /* 0x000000090a2d7220 */ /* 0x000fc60000410000 */
[----:B------:R-:W-:Y:S01]  /*05e0*/  FADD R0, R3, R12 ;  /* 0x0000000c03007221 */ /* 0x000fe20000000000 */
[----:B------:R-:W-:-:S04]  /*05f0*/  FFMA.FTZ R3, R10, R9, -R45 ;  /* 0x000000090a037223 */ /* 0x000fc8000001082d */
[----:B------:R-:W-:Y:S01]  /*0600*/  FFMA.FTZ R0, R0, R9, R3 ;  /* 0x0000000900007223 */ /* 0x000fe20000010003 */
[----:B------:R-:W-:-:S03]  /*0610*/  HFMA2.MMA R3, -RZ, RZ, 3.4921875, 0 ;  /* 0x42fc0000ff037435 */ /* 0x000fc600000001ff */
[----:B------:R-:W-:-:S04]  /*0620*/  FFMA.FTZ R14, RZ, R10, R0 ;  /* 0x0000000aff0e7223 */ /* 0x000fc80000010000 */
[----:B------:R-:W-:-:S05]  /*0630*/  FADD.FTZ R16, R45, R14 ;  /* 0x0000000e2d107221 */ /* 0x000fca0000010000 */
[----:B------:R-:W-:-:S04]  /*0640*/  ISETP.NE.AND P0, PT, R16, 0x42b17218, PT ;  /* 0x42b172181000780c */ /* 0x000fc80003f05270 */
[----:B------:R-:W-:-:S05]  /*0650*/  FSEL R0, R16, 88.72283172607421875, P0 ;  /* 0x42b1721710007808 */ /* 0x000fca0000000000 */
[----:B------:R-:W-:-:S06]  /*0660*/  FMUL.FTZ R10, R0, 1.4426950216293334961 ;  /* 0x3fb8aa3b000a7820 */ /* 0x000fcc0000410000 */
[----:B------:R-:W1:Y:S02]  /*0670*/  FRND.TRUNC R10, R10 ;  /* 0x0000000a000a7307 */ /* 0x000e64000020d000 */
[----:B-1----:R-:W-:Y:S01]  /*0680*/  FADD.FTZ R12, |R10|, -RZ ;  /* 0x800000ff0a0c7221 */ /* 0x002fe20000010200 */
[----:B------:R-:W-:-:S04]  /*0690*/  LOP3.LUT R41, R3, 0x80000000, R10, 0xb8, !PT ;  /* 0x8000000003297812 */ /* 0x000fc800078eb80a */
[----:B------:R-:W-:-:S04]  /*06a0*/  FSETP.GT.AND P0, PT, R12, 126, PT ;  /* 0x42fc00000c00780b */ /* 0x000fc80003f04000 */
[----:B------:R-:W-:Y:S02]  /*06b0*/  FSEL R41, R41, R10, P0 ;  /* 0x0000000a29297208 */ /* 0x000fe40000000000 */
[----:B------:R-:W-:Y:S02]  /*06c0*/  PLOP3.LUT P0, PT, PT, PT, PT, 0x80, 0x0 ;  /* 0x000000000000781c */ /* 0x000fe40003f0f070 */
[----:B------:R-:W-:Y:S01]  /*06d0*/  @!P2 PLOP3.LUT P0, PT, P1, PT, PT, 0x80, 0x0 ;  /* 0x000000000000a81c */ /* 0x000fe20000f0f070 */
[----:B------:R-:W-:-:S04]  /*06e0*/  FFMA.FTZ R0, R41, -0.69314718246459960938, R0 ;  /* 0xbf31721829007823 */ /* 0x000fc80000010000 */
[C---:B------:R-:W-:Y:S01]  /*06f0*/  FFMA.FTZ R0, R41.reuse, 1.9046542121259335545e-09, R0 ;  /* 0x3102e30829007823 */ /* 0x040fe20000010000 */
[----:B------:R-:W-:-:S03]  /*0700*/  FADD R41, R41, 12583039 ;  /* 0x4b40007f29297421 */ /* 0x000fc60000000000 */
[----:B------:R-:W-:Y:S01]  /*0710*/  FMUL R12, R0, 1.4426950216293334961 ;  /* 0x3fb8aa3b000c7820 */ /* 0x000fe20000400000 */
[----:B------:R-:W-:Y:S01]  /*0720*/  FMUL R0, R8, 0.5 ;  /* 0x3f00000008007820 */ /* 0x000fe20000400000 */
[----:B------:R-:W-:Y:S02]  /*0730*/  SHF.L.U32 R10, R41, 0x17, RZ ;  /* 0x00000017290a7819 */ /* 0x000fe400000006ff */
[----:B------:R1:W2:Y:S08]  /*0740*/  MUFU.EX2 R43, R12 ;  /* 0x0000000c002b7308 */ /* 0x0002b00000000800 */
[----:B------:R3:W4:Y:S01]  /*0750*/  FRND.TRUNC R41, R0 ;  /* 0x0000000000297307 */ /* 0x000722000020d000 */
[----:B-1----:R-:W-:Y:S01]  /*0760*/  @!P2 FADD R12, R35, R35 ;  /* 0x00000023230ca221 */ /* 0x002fe20000000000 */
[----:B--2---:R-:W-:-:S06]  /*0770*/  FMUL R47, R10, R43 ;  /* 0x0000002b0a2f7220 */ /* 0x004fcc0000400000 */
[----:B------:R-:W1:Y:S01]  /*0780*/  @P2 FRND.TRUNC R43, R8 ;  /* 0x00000008002b2307 */ /* 0x000e62000020d000 */
[----:B---3--:R-:W-:Y:S02]  /*0790*/  MOV R0, 0x7f800000 ;  /* 0x7f80000000007802 */ /* 0x008fe40000000f00 */
[----:B------:R-:W-:Y:S01]  /*07a0*/  FSETP.NEU.AND P3, PT, R47, +INF , PT ;  /* 0x7f8000002f00780b */ /* 0x000fe20003f6d000 */
[----:B----4-:R-:W-:-:S03]  /*07b0*/  FFMA R41, R41, -2, R8 ;  /* 0xc000000029297823 */ /* 0x010fc60000000008 */
[----:B------:R-:W-:Y:S01]  /*07c0*/  ISETP.NE.OR P4, PT, R16, 0x42b17218, !P3 ;  /* 0x42b172181000780c */ /* 0x000fe20005f85670 */
[----:B------:R-:W-:-:S05]  /*07d0*/  FADD.FTZ R41, |R41|, -RZ ;  /* 0x800000ff29297221 */ /* 0x000fca0000010200 */
[----:B------:R-:W-:-:S03]  /*07e0*/  FSETP.NEU.AND P1, PT, R41, 1, PT ;  /* 0x3f8000002900780b */ /* 0x000fc60003f2d000 */
[----:B------:R-:W-:Y:S01]  /*07f0*/  @P3 FADD.FTZ R10, R45, -R16 ;  /* 0x800000102d0a3221 */ /* 0x000fe20000010000 */
[----:B-1----:R-:W-:-:S03]  /*0800*/  @P2 FSETP.NEU.AND P5, PT, R43, R8, PT ;  /* 0x000000082b00220b */ /* 0x002fc60003fad000 */
[----:B------:R-:W-:-:S04]  /*0810*/  @P3 FADD.FTZ R10, R14, R10 ;  /* 0x0000000a0e0a3221 */ /* 0x000fc80000010000 */
[----:B------:R-:W-:Y:S01]  /*0820*/  @!P4 FADD R10, R10, 7.62939453125e-06 ;  /* 0x370000000a0ac421 */ /* 0x000fe20000000000 */
[----:B------:R-:W-:-:S03]  /*0830*/  FSETP.GEU.OR P4, PT, R35, RZ, !P2 ;  /* 0x000000ff2300720b */ /* 0x000fc6000578e400 */
[----:B------:R-:W-:Y:S01]  /*0840*/  @P3 FFMA.FTZ R0, R47, R10, R47 ;  /* 0x0000000a2f003223 */ /* 0x000fe2000001002f */
[----:B------:R-:W-:Y:S01]  /*0850*/  @!P2 SEL R10, R12, RZ, !P1 ;  /* 0x000000ff0c0aa207 */ /* 0x000fe20004800000 */
[----:B------:R-:W-:Y:S01]  /*0860*/  FADD R12, R39, R4 ;  /* 0x00000004270c7221 */ /* 0x000fe20000000000 */
[----:B------:R-:W-:Y:S02]  /*0870*/  FSETP.LT.AND P3, PT, R35, RZ, !P1 ;  /* 0x000000ff2300720b */ /* 0x000fe40004f61000 */
[----:B------:R-:W-:Y:S02]  /*0880*/  @!P0 LOP3.LUT R10, R10, 0x7f800000, RZ, 0xfc, !PT ;  /* 0x7f8000000a0a8812 */ /* 0x000fe400078efcff */
[----:B------:R-:W-:Y:S02]  /*0890*/  ISETP.GE.AND P0, PT, R12, 0x7f800000, PT ;  /* 0x7f8000000c00780c */ /* 0x000fe40003f06270 */
[----:B------:R-:W-:-:S04]  /*08a0*/  @P2 FSEL R0, -R0, R0, P3 ;  /* 0x0000000000002208 */ /* 0x000fc80001800100 */
[----:B------:R-:W-:-:S04]  /*08b0*/  @!P4 FSEL R0, R0, +QNAN , !P5 ;  /* 0x7fffffff0000c808 */ /* 0x000fc80006800000 */
[----:B------:R-:W-:-:S03]  /*08c0*/  @P2 MOV R10, R0 ;  /* 0x00000000000a2202 */ /* 0x000fc60000000f00 */
[----:B------:R-:W-:Y:S05]  /*08d0*/  @!P0 BRA `(.L_x_1) ;  /* 0x0000000000548947 */ /* 0x000fea0003800000 */
[----:B------:R-:W-:Y:S02]  /*08e0*/  FSETP.NAN.FTZ.AND P0, PT, |R35|, |R35|, PT ;  /* 0x400000232300720b */ /* 0x000fe40003f18200 */
[----:B------:R-:W-:-:S04]  /*08f0*/  FSETP.NAN.FTZ.AND P2, PT, |R8|, |R8|, PT ;  /* 0x400000080800720b */ /* 0x000fc80003f58200 */
[----:B------:R-:W-:-:S13]  /*0900*/  PLOP3.LUT P0, PT, P0, P2, PT, 0x2, 0x0 ;  /* 0x000000000000781c */ /* 0x000fda0000704072 */
[----:B------:R-:W-:Y:S01]  /*0910*/  @!P0 FADD R10, R8, R35 ;  /* 0x00000023080a8221 */ /* 0x000fe20000000000 */
[----:B------:R-:W-:Y:S06]  /*0920*/  @!P0 BRA `(.L_x_1) ;  /* 0x0000000000408947 */ /* 0x000fec0003800000 */
[----:B------:R-:W-:-:S13]  /*0930*/  FSETP.NEU.AND P0, PT, R4, +INF , PT ;  /* 0x7f8000000400780b */ /* 0x000fda0003f0d000 */
[----:B------:R-:W-:Y:S05]  /*0940*/  @P0 BRA `(.L_x_2) ;  /* 0x00000000001c0947 */ /* 0x000fea0003800000 */
[----:B------:R-:W-:Y:S02]  /*0950*/  FSETP.GEU.AND P2, PT, R8, RZ, PT ;  /* 0x000000ff0800720b */ /* 0x000fe40003f4e000 */
[----:B------:R-:W-:-:S04]  /*0960*/  FSETP.GT.AND P0, PT, R39, 1, PT ;  /* 0x3f8000002700780b */ /* 0x000fc80003f04000 */
[----:B------:R-:W-:Y:S02]  /*0970*/  SEL R10, RZ, 0x7f800000, !P0 ;  /* 0x7f800000ff0a7807 */ /* 0x000fe40004000000 */
[----:B------:R-:W-:-:S05]  /*0980*/  FSETP.NEU.AND P0, PT, R35, -1, PT ;  /* 0xbf8000002300780b */ /* 0x000fca0003f0d000 */
[----:B------:R-:W-:-:S04]  /*0990*/  @!P2 LOP3.LUT R10, R10, 0x7f800000, RZ, 0x3c, !PT ;  /* 0x7f8000000a0aa812 */ /* 0x000fc800078e3cff */
[----:B------:R-:W-:Y:S01]  /*09a0*/  FSEL R10, R10, 1, P0 ;  /* 0x3f8000000a0a7808 */ /* 0x000fe20000000000 */
[----:B------:R-:W-:Y:S06]  /*09b0*/  BRA `(.L_x_1) ;  /* 0x00000000001c7947 */ /* 0x000fec0003800000 */
.L_x_2:
[----:B------:R-:W-:Y:S02]  /*09c0*/  FSETP.NEU.AND P2, PT, R39, +INF , PT ;  /* 0x7f8000002700780b */ /* 0x000fe40003f4d000 */
[----:B------:R-:W-:-:S11]  /*09d0*/  PLOP3.LUT P4, PT, PT, PT, PT, 0x8, 0x0 ;  /* 0x000000000000781c */ /* 0x000fd60003f8e170 */
[----:B------:R-:W-:Y:S02]  /*09e0*/  @!P2 PLOP3.LUT P4, PT, P3, PT, PT, 0x80, 0x0 ;  /* 0x000000000000a81c */ /* 0x000fe40001f8f070 */
[----:B------:R-:W-:-:S04]  /*09f0*/  @!P2 FSETP.GE.AND P0, PT, R8, RZ, PT ;  /* 0x000000ff0800a20b */ /* 0x000fc80003f06000 */
[----:B------:R-:W-:-:S07]  /*0a00*/  @!P2 SEL R0, RZ, 0x7f800000, !P0 ;  /* 0x7f800000ff00a807 */ /* 0x000fce0004000000 */
[----:B------:R-:W-:-:S04]  /*0a10*/  @P4 IADD3 R0, R0, -0x80000000, RZ ;  /* 0x8000000000004810 */ /* 0x000fc80007ffe0ff */
[----:B------:R-:W-:-:S07]  /*0a20*/  @!P2 MOV R10, R0 ;  /* 0x00000000000aa202 */ /* 0x000fce0000000f00 */
.L_x_1:
[----:B------:R-:W-:Y:S05]  /*0a30*/  BSYNC B0 ;  /* 0x0000000000007941 */ /* 0x000fea0003800000 */
.L_x_0:
[C---:B-----5:R-:W-:Y:S01]  /*0a40*/  FSETP.GT.AND P0, PT, R37.reuse, 9.9999999747524270788e-07, PT ;  /* 0x358637bd2500780b */ /* 0x060fe20003f04000 */
[----:B------:R-:W-:Y:S01]  /*0a50*/  BSSY B0, `(.L_x_3) ;  /* 0x000006a000007945 */ /* 0x000fe20003800000 */
[----:B------:R-:W-:-:S11]  /*0a60*/  FSETP.NAN.AND P2, PT, R37, R37, PT ;  /* 0x000000252500720b */ /* 0x000fd60003f48000 */
[----:B------:R-:W-:-:S04]  /*0a70*/  @!P0 FSEL R37, R37, 9.9999999747524270788e-07, P2 ;  /* 0x358637bd25258808 */ /* 0x000fc80001000000 */
[C---:B------:R-:W-:Y:S01]  /*0a80*/  FSETP.NEU.AND P2, PT, R37.reuse, RZ, PT ;  /* 0x000000ff2500720b */ /* 0x040fe20003f4d000 */
[----:B------:R-:W-:-:S03]  /*0a90*/  FADD.FTZ R39, |R37|, -RZ ;  /* 0x800000ff25277221 */ /* 0x000fc60000010200 */
[----:B------:R-:W-:Y:S02]  /*0aa0*/  FSETP.GEU.OR P4, PT, R8, RZ, P2 ;  /* 0x000000ff0800720b */ /* 0x000fe4000178e400 */
[----:B------:R-:W-:-:S04]  /*0ab0*/  LOP3.LUT R0, R39, 0x7fffff, RZ, 0xc0, !PT ;  /* 0x007fffff27007812 */ /* 0x000fc800078ec0ff */
[----:B------:R-:W-:-:S04]  /*0ac0*/  LOP3.LUT R0, R0, 0x3f800000, RZ, 0xfc, !PT ;  /* 0x3f80000000007812 */ /* 0x000fc800078efcff */
[----:B------:R-:W-:-:S13]  /*0ad0*/  FSETP.GT.AND P0, PT, R0, 1.4142135381698608398, PT ;  /* 0x3fb504f30000780b */ /* 0x000fda0003f04000 */
[----:B------:R-:W-:-:S04]  /*0ae0*/  @P0 FMUL R0, R0, 0.5 ;  /* 0x3f00000000000820 */ /* 0x000fc80000400000 */
[C---:B------:R-:W-:Y:S01]  /*0af0*/  FADD R14, R0.reuse, 1 ;  /* 0x3f800000000e7421 */ /* 0x040fe20000000000 */
[----:B------:R-:W-:-:S03]  /*0b00*/  FADD R12, R0, -1 ;  /* 0xbf800000000c7421 */ /* 0x000fc60000000000 */
[----:B------:R-:W1:Y:S01]  /*0b10*/  MUFU.RCP R41, R14 ;  /* 0x0000000e00297308 */ /* 0x000e620000001000 */
[----:B------:R-:W-:-:S04]  /*0b20*/  FADD R16, R12, R12 ;  /* 0x0000000c0c107221 */ /* 0x000fc80000000000 */
[CC--:B-1----:R-:W-:Y:S01]  /*0b30*/  FMUL R43, R41.reuse, R16.reuse ;  /* 0x00000010292b7220 */ /* 0x0c2fe20000400000 */
[----:B------:R-:W-:-:S03]  /*0b40*/  FFMA R20, -R41, R16, R12 ;  /* 0x0000001029147223 */ /* 0x000fc6000000010c */
[----:B------:R-:W-:-:S04]  /*0b50*/  FMUL R0, R43, R43 ;  /* 0x0000002b2b007220 */ /* 0x000fc80000400000 */
[----:B------:R-:W-:-:S04]  /*0b60*/  FFMA.FTZ R45, R0, R5, 0.01249298732727766037 ;  /* 0x3c4caf63002d7423 */ /* 0x000fc80000010005 */
[----:B------:R-:W-:-:S04]  /*0b70*/  FFMA.FTZ R45, R0, R45, 0.083333469927310943604 ;  /* 0x3daaaabd002d7423 */ /* 0x000fc8000001002d */
[----:B------:R-:W-:Y:S01]  /*0b80*/  FMUL.FTZ R0, R0, R45 ;  /* 0x0000002d00007220 */ /* 0x000fe20000410000 */
[----:B------:R-:W-:-:S03]  /*0b90*/  FADD R45, R20, R20 ;  /* 0x00000014142d7221 */ /* 0x000fc60000000000 */
[----:B------:R-:W-:Y:S01]  /*0ba0*/  FMUL.FTZ R18, R43, R0 ;  /* 0x000000002b127220 */ /* 0x000fe20000410000 */
[----:B------:R-:W-:Y:S01]  /*0bb0*/  SHF.R.U32.HI R0, RZ, 0x17, R39 ;  /* 0x00000017ff007819 */ /* 0x000fe20000011627 */
[----:B------:R-:W-:Y:S02]  /*0bc0*/  FFMA.FTZ R12, R12, -R43, R45 ;  /* 0x8000002b0c0c7223 */ /* 0x000fe4000001002d */
[C---:B------:R-:W-:Y:S01]  /*0bd0*/  FFMA R14, R41.reuse, R16, R18 ;  /* 0x00000010290e7223 */ /* 0x040fe20000000012 */
[----:B------:R-:W-:Y:S01]  /*0be0*/  I2FP.F32.U32 R0, R0 ;  /* 0x0000000000007245 */ /* 0x000fe20000201000 */
[C---:B------:R-:W-:Y:S02]  /*0bf0*/  FMUL.FTZ R12, R41.reuse, R12 ;  /* 0x0000000c290c7220 */ /* 0x040fe40000410000 */
[----:B------:R-:W-:Y:S02]  /*0c00*/  FFMA R43, R41, R16, -R14 ;  /* 0x00000010292b7223 */ /* 0x000fe4000000080e */
[----:B------:R-:W-:-:S02]  /*0c10*/  FADD R0, R0, -127 ;  /* 0xc2fe000000007421 */ /* 0x000fc40000000000 */
[----:B------:R-:W-:Y:S02]  /*0c20*/  FADD R43, R18, R43 ;  /* 0x0000002b122b7221 */ /* 0x000fe40000000000 */
[----:B------:R-:W-:Y:S02]  /*0c30*/  @P0 FADD R0, R0, 1 ;  /* 0x3f80000000000421 */ /* 0x000fe40000000000 */
[----:B------:R-:W-:Y:S02]  /*0c40*/  FADD R43, R12, R43 ;  /* 0x0000002b0c2b7221 */ /* 0x000fe40000000000 */
[C---:B------:R-:W-:Y:S01]  /*0c50*/  FMUL.FTZ R12, R0.reuse, 0.693145751953125 ;  /* 0x3f317200000c7820 */ /* 0x040fe20000410000 */
[----:B------:R-:W-:Y:S01]  /*0c60*/  FMUL.FTZ R0, R0, 1.428606765330187045e-06 ;  /* 0x35bfbe8e00007820 */ /* 0x000fe20000410000 */
[----:B------:R-:W-:-:S04]  /*0c70*/  FADD R41, R14, R43 ;  /* 0x0000002b0e297221 */ /* 0x000fc80000000000 */
[----:B------:R-:W-:Y:S01]  /*0c80*/  FADD R45, R41, R12 ;  /* 0x0000000c292d7221 */ /* 0x000fe20000000000 */
[----:B------:R-:W-:-:S03]  /*0c90*/  FADD R14, R14, -R41 ;  /* 0x800000290e0e7221 */ /* 0x000fc60000000000 */
[----:B------:R-:W-:Y:S01]  /*0ca0*/  FADD R12, R12, -R45 ;  /* 0x8000002d0c0c7221 */ /* 0x000fe20000000000 */
[----:B------:R-:W-:-:S03]  /*0cb0*/  FADD R14, R43, R14 ;  /* 0x0000000e2b0e7221 */ /* 0x000fc60000000000 */
[----:B------:R-:W-:-:S04]  /*0cc0*/  FADD R41, R41, R12 ;  /* 0x0000000c29297221 */ /* 0x000fc80000000000 */
[----:B------:R-:W-:-:S04]  /*0cd0*/  FADD R41, R14, R41 ;  /* 0x000000290e297221 */ /* 0x000fc80000000000 */
[----:B------:R-:W-:-:S04]  /*0ce0*/  FADD R0, R0, R41 ;  /* 0x0000002900007221 */ /* 0x000fc80000000000 */
[----:B------:R-:W-:-:S04]  /*0cf0*/  FADD R12, R45, R0 ;  /* 0x000000002d0c7221 */ /* 0x000fc80000000000 */
[----:B------:R-:W-:Y:S01]  /*0d00*/  FADD R45, R45, -R12 ;  /* 0x8000000c2d2d7221 */ /* 0x000fe20000000000 */
[----:B------:R-:W-:-:S03]  /*0d10*/  FMUL.FTZ R16, R9, R12 ;  /* 0x0000000c09107220 */ /* 0x000fc60000410000 */
[----:B------:R-:W-:Y:S01]  /*0d20*/  FADD R0, R0, R45 ;  /* 0x0000002d00007221 */ /* 0x000fe20000000000 */
[----:B------:R-:W-:-:S04]  /*0d30*/  FFMA.FTZ R41, R9, R12, -R16 ;  /* 0x0000000c09297223 */ /* 0x000fc80000010810 */
[----:B------:R-:W-:-:S04]  /*0d40*/  FFMA.FTZ R0, R9, R0, R41 ;  /* 0x0000000009007223 */ /* 0x000fc80000010029 */
        /* <DEDUP_REMOVED lines=8> */
[----:B------:R-:W-:Y:S01]  /*0dd0*/  FSETP.GT.AND P0, PT, R14, 126, PT ;  /* 0x42fc00000e00780b */ /* 0x000fe20003f04000 */
[----:B------:R-:W-:-:S03]  /*0de0*/  @!P2 FADD R14, R37, R37 ;  /* 0x00000025250ea221 */ /* 0x000fc60000000000 */
[----:B------:R-:W-:-:S05]  /*0df0*/  FSEL R41, R41, R12, P0 ;  /* 0x0000000c29297208 */ /* 0x000fca0000000000 */
[----:B------:R-:W-:-:S04]  /*0e00*/  FFMA.FTZ R0, R41, -0.69314718246459960938, R0 ;  /* 0xbf31721829007823 */ /* 0x000fc80000010000 */
[C---:B------:R-:W-:Y:S01]  /*0e10*/  FFMA.FTZ R0, R41.reuse, 1.9046542121259335545e-09, R0 ;  /* 0x3102e30829007823 */ /* 0x040fe20000010000 */
[----:B------:R-:W-:-:S03]  /*0e20*/  FADD R41, R41, 12583039 ;  /* 0x4b40007f29297421 */ /* 0x000fc60000000000 */
[----:B------:R-:W-:Y:S02]  /*0e30*/  FMUL R0, R0, 1.4426950216293334961 ;  /* 0x3fb8aa3b00007820 */ /* 0x000fe40000400000 */
[----:B------:R-:W-:-:S04]  /*0e40*/  SHF.L.U32 R41, R41, 0x17, RZ ;  /* 0x0000001729297819 */ /* 0x000fc800000006ff */
[----:B------:R-:W1:Y:S02]  /*0e50*/  MUFU.EX2 R0, R0 ;  /* 0x0000000000007308 */ /* 0x000e640000000800 */
[----:B-1----:R-:W-:Y:S01]  /*0e60*/  FMUL R41, R41, R0 ;  /* 0x0000000029297220 */ /* 0x002fe20000400000 */
[----:B------:R-:W-:-:S04]  /*0e70*/  MOV R0, 0x7f800000 ;  /* 0x7f80000000007802 */ /* 0x000fc80000000f00 */
[----:B------:R-:W-:-:S04]  /*0e80*/  FSETP.NEU.AND P3, PT, R41, +INF , PT ;  /* 0x7f8000002900780b */ /* 0x000fc80003f6d000 */
[----:B------:R-:W-:-:S09]  /*0e90*/  ISETP.NE.OR P0, PT, R45, 0x42b17218, !P3 ;  /* 0x42b172182d00780c */ /* 0x000fd20005f05670 */
[----:B------:R-:W-:Y:S02]  /*0ea0*/  @P3 FADD.FTZ R12, R16, -R45 ;  /* 0x8000002d100c3221 */ /* 0x000fe40000010000 */
[----:B------:R-:W1:Y:S02]  /*0eb0*/  @P2 FRND.TRUNC R45, R8 ;  /* 0x00000008002d2307 */ /* 0x000e64000020d000 */
        /* <DEDUP_REMOVED lines=9> */
[----:B-1----:R-:W-:Y:S02]  /*0f50*/  @P2 FSETP.NEU.AND P5, PT, R45, R8, PT ;  /* 0x000000082d00220b */ /* 0x002fe40003fad000 */
[----:B------:R-:W-:-:S04]  /*0f60*/  @P2 FSEL R0, -R0, R0, P3 ;  /* 0x0000000000002208 */ /* 0x000fc80001800100 */
[----:B------:R-:W-:-:S04]  /*0f70*/  @!P0 FSEL R0, R0, +QNAN , !P5 ;  /* 0x7fffffff00008808 */ /* 0x000fc80006800000 */
[----:B------:R-:W-:Y:S01]  /*0f80*/  @P2 MOV R12, R0 ;  /* 0x00000000000c2202 */ /* 0x000fe20000000f00 */
[----:B------:R-:W-:Y:S06]  /*0f90*/  @!P4 BRA `(.L_x_4) ;  /* 0x000000000054c947 */ /* 0x000fec0003800000 */
        /* <DEDUP_REMOVED lines=14> */
.L_x_5:
[----:B------:R-:W-:Y:S02]  /*1080*/  FSETP.NEU.AND P0, PT, R39, +INF , PT ;  /* 0x7f8000002700780b */ /* 0x000fe40003f0d000 */
[----:B------:R-:W-:-:S11]  /*1090*/  PLOP3.LUT P4, PT, PT, PT, PT, 0x8, 0x0 ;  /* 0x000000000000781c */ /* 0x000fd60003f8e170 */
[----:B------:R-:W-:Y:S02]  /*10a0*/  @!P0 PLOP3.LUT P4, PT, P3, PT, PT, 0x80, 0x0 ;  /* 0x000000000000881c */ /* 0x000fe40001f8f070 */
[----:B------:R-:W-:-:S04]  /*10b0*/  @!P0 FSETP.GE.AND P2, PT, R8, RZ, PT ;  /* 0x000000ff0800820b */ /* 0x000fc80003f46000 */
[----:B------:R-:W-:-:S07]  /*10c0*/  @!P0 SEL R0, RZ, 0x7f800000, !P2 ;  /* 0x7f800000ff008807 */ /* 0x000fce0005000000 */
[----:B------:R-:W-:-:S04]  /*10d0*/  @P4 IADD3 R0, R0, -0x80000000, RZ ;  /* 0x8000000000004810 */ /* 0x000fc80007ffe0ff */
[----:B------:R-:W-:-:S07]  /*10e0*/  @!P0 MOV R12, R0 ;  /* 0x00000000000c8202 */ /* 0x000fce0000000f00 */
.L_x_4:
[----:B------:R-:W-:Y:S05]  /*10f0*/  BSYNC B0 ;  /* 0x0000000000007941 */ /* 0x000fea0003800000 */
.L_x_3:
[C---:B------:R-:W-:Y:S01]  /*1100*/  FSETP.GT.AND P0, PT, R33.reuse, 9.9999999747524270788e-07, PT ;  /* 0x358637bd2100780b */ /* 0x040fe20003f04000 */
        /* <DEDUP_REMOVED lines=99> */
.L_x_8:
[----:B------:R-:W-:Y:S02]  /*1740*/  FSETP.NEU.AND P0, PT, R39, +INF , PT ;  /* 0x7f8000002700780b */ /* 0x000fe40003f0d000 */
[----:B------:R-:W-:-:S11]  /*1750*/  PLOP3.LUT P4, PT, PT, PT, PT, 0x8, 0x0 ;  /* 0x000000000000781c */ /* 0x000fd60003f8e170 */
[----:B------:R-:W-:Y:S02]  /*1760*/  @!P0 PLOP3.LUT P4, PT, P3, PT, PT, 0x80, 0x0 ;  /* 0x000000000000881c */ /* 0x000fe40001f8f070 */
[----:B------:R-:W-:-:S04]  /*1770*/  @!P0 FSETP.GE.AND P2, PT, R8, RZ, PT ;  /* 0x000000ff0800820b */ /* 0x000fc80003f46000 */
[----:B------:R-:W-:-:S07]  /*1780*/  @!P0 SEL R0, RZ, 0x7f800000, !P2 ;  /* 0x7f800000ff008807 */ /* 0x000fce0005000000 */
[----:B------:R-:W-:-:S04]  /*1790*/  @P4 IADD3 R0, R0, -0x80000000, RZ ;  /* 0x8000000000004810 */ /* 0x000fc80007ffe0ff */
[----:B------:R-:W-:-:S07]  /*17a0*/  @!P0 MOV R14, R0 ;  /* 0x00000000000e8202 */ /* 0x000fce0000000f00 */
.L_x_7:
[----:B------:R-:W-:Y:S05]  /*17b0*/  BSYNC B0 ;  /* 0x0000000000007941 */ /* 0x000fea0003800000 */
.L_x_6:
        /* <DEDUP_REMOVED lines=100> */
.L_x_11:
[----:B------:R-:W-:Y:S02]  /*1e00*/  FSETP.NEU.AND P0, PT, R39, +INF , PT ;  /* 0x7f8000002700780b */ /* 0x000fe40003f0d000 */
[----:B------:R-:W-:-:S11]  /*1e10*/  PLOP3.LUT P4, PT, PT, PT, PT, 0x8, 0x0 ;  /* 0x000000000000781c */ /* 0x000fd60003f8e170 */
[----:B------:R-:W-:Y:S02]  /*1e20*/  @!P0 PLOP3.LUT P4, PT, P3, PT, PT, 0x80, 0x0 ;  /* 0x000000000000881c */ /* 0x000fe40001f8f070 */
[----:B------:R-:W-:-:S04]  /*1e30*/  @!P0 FSETP.GE.AND P2, PT, R8, RZ, PT ;  /* 0x000000ff0800820b */ /* 0x000fc80003f46000 */
[----:B------:R-:W-:-:S07]  /*1e40*/  @!P0 SEL R0, RZ, 0x7f800000, !P2 ;  /* 0x7f800000ff008807 */ /* 0x000fce0005000000 */
[----:B------:R-:W-:-:S04]  /*1e50*/  @P4 IADD3 R0, R0, -0x80000000, RZ ;  /* 0x8000000000004810 */ /* 0x000fc80007ffe0ff */
[----:B------:R-:W-:-:S07]  /*1e60*/  @!P0 MOV R16, R0 ;  /* 0x0000000000108202 */ /* 0x000fce0000000f00 */
.L_x_10:
[----:B------:R-:W-:Y:S05]  /*1e70*/  BSYNC B0 ;  /* 0x0000000000007941 */ /* 0x000fea0003800000 */
.L_x_9:
        /* <DEDUP_REMOVED lines=100> */
.L_x_14:
[----:B------:R-:W-:Y:S02]  /*24c0*/  FSETP.NEU.AND P0, PT, R39, +INF , PT ;  /* 0x7f8000002700780b */ /* 0x000fe40003f0d000 */
[----:B------:R-:W-:-:S11]  /*24d0*/  PLOP3.LUT P4, PT, PT, PT, PT, 0x8, 0x0 ;  /* 0x000000000000781c */ /* 0x000fd60003f8e170 */
[----:B------:R-:W-:Y:S02]  /*24e0*/  @!P0 PLOP3.LUT P4, PT, P3, PT, PT, 0x80, 0x0 ;  /* 0x000000000000881c */ /* 0x000fe40001f8f070 */
[----:B------:R-:W-:-:S04]  /*24f0*/  @!P0 FSETP.GE.AND P2, PT, R8, RZ, PT ;  /* 0x000000ff0800820b */ /* 0x000fc80003f46000 */
[----:B------:R-:W-:-:S07]  /*2500*/  @!P0 SEL R0, RZ, 0x7f800000, !P2 ;  /* 0x7f800000ff008807 */ /* 0x000fce0005000000 */
[----:B------:R-:W-:-:S04]  /*2510*/  @P4 IADD3 R0, R0, -0x80000000, RZ ;  /* 0x8000000000004810 */ /* 0x000fc80007ffe0ff */
[----:B------:R-:W-:-:S07]  /*2520*/  @!P0 MOV R18, R0 ;  /* 0x0000000000128202 */ /* 0x000fce0000000f00 */
.L_x_13:
[----:B------:R-:W-:Y:S05]  /*2530*/  BSYNC B0 ;  /* 0x0000000000007941 */ /* 0x000fea0003800000 */
.L_x_12:
        /* <DEDUP_REMOVED lines=100> */
.L_x_17:
[----:B------:R-:W-:Y:S02]  /*2b80*/  FSETP.NEU.AND P0, PT, R39, +INF , PT ;  /* 0x7f8000002700780b */ /* 0x000fe40003f0d000 */
[----:B------:R-:W-:-:S11]  /*2b90*/  PLOP3.LUT P4, PT, PT, PT, PT, 0x8, 0x0 ;  /* 0x000000000000781c */ /* 0x000fd60003f8e170 */
[----:B------:R-:W-:Y:S02]  /*2ba0*/  @!P0 PLOP3.LUT P4, PT, P3, PT, PT, 0x80, 0x0 ;  /* 0x000000000000881c */ /* 0x000fe40001f8f070 */
[----:B------:R-:W-:-:S04]  /*2bb0*/  @!P0 FSETP.GE.AND P2, PT, R8, RZ, PT ;  /* 0x000000ff0800820b */ /* 0x000fc80003f46000 */
[----:B------:R-:W-:-:S07]  /*2bc0*/  @!P0 SEL R0, RZ, 0x7f800000, !P2 ;  /* 0x7f800000ff008807 */ /* 0x000fce0005000000 */
[----:B------:R-:W-:-:S04]  /*2bd0*/  @P4 IADD3 R0, R0, -0x80000000, RZ ;  /* 0x8000000000004810 */ /* 0x000fc80007ffe0ff */
[----:B------:R-:W-:-:S07]  /*2be0*/  @!P0 MOV R20, R0 ;  /* 0x0000000000148202 */ /* 0x000fce0000000f00 */
.L_x_16:
[----:B------:R-:W-:Y:S05]  /*2bf0*/  BSYNC B0 ;  /* 0x0000000000007941 */ /* 0x000fea0003800000 */
.L_x_15:
        /* <DEDUP_REMOVED lines=100> */
.L_x_20:
[----:B------:R-:W-:Y:S02]  /*3240*/  FSETP.NEU.AND P0, PT, R39, +INF , PT ;  /* 0x7f8000002700780b */ /* 0x000fe40003f0d000 */
[----:B------:R-:W-:-:S11]  /*3250*/  PLOP3.LUT P4, PT, PT, PT, PT, 0x8, 0x0 ;  /* 0x000000000000781c */ /* 0x000fd60003f8e170 */
[----:B------:R-:W-:Y:S02]  /*3260*/  @!P0 PLOP3.LUT P4, PT, P3, PT, PT, 0x80, 0x0 ;  /* 0x000000000000881c */ /* 0x000fe40001f8f070 */
[----:B------:R-:W-:-:S04]  /*3270*/  @!P0 FSETP.GE.AND P2, PT, R8, RZ, PT ;  /* 0x000000ff0800820b */ /* 0x000fc80003f46000 */
[----:B------:R-:W-:-:S07]  /*3280*/  @!P0 SEL R0, RZ, 0x7f800000, !P2 ;  /* 0x7f800000ff008807 */ /* 0x000fce0005000000 */
[----:B------:R-:W-:-:S04]  /*3290*/  @P4 IADD3 R0, R0, -0x80000000, RZ ;  /* 0x8000000000004810 */ /* 0x000fc80007ffe0ff */
[----:B------:R-:W-:-:S07]  /*32a0*/  @!P0 MOV R22, R0 ;  /* 0x0000000000168202 */ /* 0x000fce0000000f00 */
.L_x_19:
[----:B------:R-:W-:Y:S05]  /*32b0*/  BSYNC B0 ;  /* 0x0000000000007941 */ /* 0x000fea0003800000 */
.L_x_18:
        /* <DEDUP_REMOVED lines=100> */
.L_x_23:
[----:B------:R-:W-:Y:S02]  /*3900*/  FSETP.NEU.AND P0, PT, R39, +INF , PT ;  /* 0x7f8000002700780b */ /* 0x000fe40003f0d000 */
[----:B------:R-:W-:-:S11]  /*3910*/  PLOP3.LUT P4, PT, PT, PT, PT, 0x8, 0x0 ;  /* 0x000000000000781c */ /* 0x000fd60003f8e170 */
[----:B------:R-:W-:Y:S02]  /*3920*/  @!P0 PLOP3.LUT P4, PT, P3, PT, PT, 0x80, 0x0 ;  /* 0x000000000000881c */ /* 0x000fe40001f8f070 */
[----:B------:R-:W-:-:S04]  /*3930*/  @!P0 FSETP.GE.AND P2, PT, R8, RZ, PT ;  /* 0x000000ff0800820b */ /* 0x000fc80003f46000 */
[----:B------:R-:W-:-:S07]  /*3940*/  @!P0 SEL R0, RZ, 0x7f800000, !P2 ;  /* 0x7f800000ff008807 */ /* 0x000fce0005000000 */
[----:B------:R-:W-:-:S04]  /*3950*/  @P4 IADD3 R0, R0, -0x80000000, RZ ;  /* 0x8000000000004810 */ /* 0x000fc80007ffe0ff */
[----:B------:R-:W-:-:S07]  /*3960*/  @!P0 MOV R24, R0 ;  /* 0x0000000000188202 */ /* 0x000fce0000000f00 */
.L_x_22:
[----:B------:R-:W-:Y:S05]  /*3970*/  BSYNC B0 ;  /* 0x0000000000007941 */ /* 0x000fea0003800000 */
.L_x_21:
        /* <DEDUP_REMOVED lines=100> */
.L_x_26:
[----:B------:R-:W-:Y:S02]  /*3fc0*/  FSETP.NEU.AND P0, PT, R39, +INF , PT ;  /* 0x7f8000002700780b */ /* 0x000fe40003f0d000 */
[----:B------:R-:W-:-:S11]  /*3fd0*/  PLOP3.LUT P4, PT, PT, PT, PT, 0x8, 0x0 ;  /* 0x000000000000781c */ /* 0x000fd60003f8e170 */
[----:B------:R-:W-:Y:S02]  /*3fe0*/  @!P0 PLOP3.LUT P4, PT, P3, PT, PT, 0x80, 0x0 ;  /* 0x000000000000881c */ /* 0x000fe40001f8f070 */
[----:B------:R-:W-:-:S04]  /*3ff0*/  @!P0 FSETP.GE.AND P2, PT, R8, RZ, PT ;  /* 0x000000ff0800820b */ /* 0x000fc80003f46000 */
[----:B------:R-:W-:-:S07]  /*4000*/  @!P0 SEL R0, RZ, 0x7f800000, !P2 ;  /* 0x7f800000ff008807 */ /* 0x000fce0005000000 */
[----:B------:R-:W-:-:S04]  /*4010*/  @P4 IADD3 R0, R0, -0x80000000, RZ ;  /* 0x8000000000004810 */ /* 0x000fc80007ffe0ff */
[----:B------:R-:W-:-:S07]  /*4020*/  @!P0 MOV R26, R0 ;  /* 0x00000000001a8202 */ /* 0x000fce0000000f00 */
.L_x_25:
[----:B------:R-:W-:Y:S05]  /*4030*/  BSYNC B0 ;  /* 0x0000000000007941 */ /* 0x000fea0003800000 */
.L_x_24:
        /* <DEDUP_REMOVED lines=100> */
.L_x_29:
[----:B------:R-:W-:Y:S02]  /*4680*/  FSETP.NEU.AND P0, PT, R39, +INF , PT ;  /* 0x7f8000002700780b */ /* 0x000fe40003f0d000 */
[----:B------:R-:W-:-:S11]  /*4690*/  PLOP3.LUT P4, PT, PT, PT, PT, 0x8, 0x0 ;  /* 0x000000000000781c */ /* 0x000fd60003f8e170 */
[----:B------:R-:W-:Y:S02]  /*46a0*/  @!P0 PLOP3.LUT P4, PT, P3, PT, PT, 0x80, 0x0 ;  /* 0x000000000000881c */ /* 0x000fe40001f8f070 */
[----:B------:R-:W-:-:S04]  /*46b0*/  @!P0 FSETP.GE.AND P2, PT, R8, RZ, PT ;  /* 0x000000ff0800820b */ /* 0x000fc80003f46000 */
[----:B------:R-:W-:-:S07]  /*46c0*/  @!P0 SEL R0, RZ, 0x7f800000, !P2 ;  /* 0x7f800000ff008807 */ /* 0x000fce0005000000 */
[----:B------:R-:W-:-:S04]  /*46d0*/  @P4 IADD3 R0, R0, -0x80000000, RZ ;  /* 0x8000000000004810 */ /* 0x000fc80007ffe0ff */
[----:B------:R-:W-:-:S07]  /*46e0*/  @!P0 MOV R28, R0 ;  /* 0x00000000001c8202 */ /* 0x000fce0000000f00 */
.L_x_28:
[----:B------:R-:W-:Y:S05]  /*46f0*/  BSYNC B0 ;  /* 0x0000000000007941 */ /* 0x000fea0003800000 */
.L_x_27:
        /* <DEDUP_REMOVED lines=8> */
[----:B------:R-:W-:-:S03]  /*4780*/  LOP3.LUT R0, R0, 0x3f800000, RZ, 0xfc, !PT ;  /* 0x3f80000000007812 */ /* 0x000fc600078efcff */
[----:B------:R-:W1:Y:S01]  /*4790*/  @P2 FRND.TRUNC R47, R8 ;  /* 0x00000008002f2307 */ /* 0x000e62000020d000 */
[----:B------:R-:W-:-:S13]  /*47a0*/  FSETP.GT.AND P0, PT, R0, 1.4142135381698608398, PT ;  /* 0x3fb504f30000780b */ /* 0x000fda0003f04000 */
[----:B------:R-:W-:Y:S01]  /*47b0*/  @P0 FMUL R0, R0, 0.5 ;  /* 0x3f00000000000820 */ /* 0x000fe20000400000 */
[----:B-1----:R-:W-:-:S03]  /*47c0*/  @P2 FSETP.NEU.AND P6, PT, R47, R8, PT ;  /* 0x000000082f00220b */ /* 0x002fc60003fcd000 */
        /* <DEDUP_REMOVED lines=48> */
[----:B------:R-:W-:-:S03]  /*4ad0*/  FSETP.GEU.OR P0, PT, R17, RZ, !P2 ;  /* 0x000000ff1100720b */ /* 0x000fc6000570e400 */
[----:B------:R-:W-:-:S04]  /*4ae0*/  FFMA.FTZ R0, R41, -0.69314718246459960938, R0 ;  /* 0xbf31721829007823 */ /* 0x000fc80000010000 */
[C---:B------:R-:W-:Y:S01]  /*4af0*/  FFMA.FTZ R0, R41.reuse, 1.9046542121259335545e-09, R0 ;  /* 0x3102e30829007823 */ /* 0x040fe20000010000 */
[----:B------:R-:W-:-:S03]  /*4b00*/  FADD R41, R41, 12583039 ;  /* 0x4b40007f29297421 */ /* 0x000fc60000000000 */
[----:B------:R-:W-:Y:S02]  /*4b10*/  FMUL R0, R0, 1.4426950216293334961 ;  /* 0x3fb8aa3b00007820 */ /* 0x000fe40000400000 */
[----:B------:R-:W-:-:S04]  /*4b20*/  SHF.L.U32 R41, R41, 0x17, RZ ;  /* 0x0000001729297819 */ /* 0x000fc800000006ff */
[----:B------:R-:W1:Y:S02]  /*4b30*/  MUFU.EX2 R0, R0 ;  /* 0x0000000000007308 */ /* 0x000e640000000800 */
[----:B-1----:R-:W-:Y:S01]  /*4b40*/  FMUL R41, R41, R0 ;  /* 0x0000000029297220 */ /* 0x002fe20000400000 */
[----:B------:R-:W-:-:S04]  /*4b50*/  @!P2 FADD R0, R17, R17 ;  /* 0x000000111100a221 */ /* 0x000fc80000000000 */
[----:B------:R-:W-:Y:S02]  /*4b60*/  FSETP.NEU.AND P3, PT, R41, +INF , PT ;  /* 0x7f8000002900780b */ /* 0x000fe40003f6d000 */
[----:B------:R-:W-:Y:S02]  /*4b70*/  @!P2 SEL R0, R0, RZ, !P1 ;  /* 0x000000ff0000a207 */ /* 0x000fe40004800000 */
[----:B------:R-:W-:Y:S02]  /*4b80*/  ISETP.NE.OR P4, PT, R45, 0x42b17218, !P3 ;  /* 0x42b172182d00780c */ /* 0x000fe40005f85670 */
[----:B------:R-:W-:Y:S02]  /*4b90*/  @!P5 LOP3.LUT R0, R0, 0x7f800000, RZ, 0xfc, !PT ;  /* 0x7f8000000000d812 */ /* 0x000fe400078efcff */
[----:B------:R-:W-:-:S05]  /*4ba0*/  FSETP.NEU.AND P5, PT, R37, 1, PT ;  /* 0x3f8000002500780b */ /* 0x000fca0003fad000 */
[----:B------:R-:W-:Y:S01]  /*4bb0*/  @P3 FADD.FTZ R32, R36, -R45 ;  /* 0x8000002d24203221 */ /* 0x000fe20000010000 */
[----:B------:R-:W-:-:S03]  /*4bc0*/  FADD R36, R4, R39 ;  /* 0x0000002704247221 */ /* 0x000fc60000000000 */
[----:B------:R-:W-:Y:S01]  /*4bd0*/  @P3 FADD.FTZ R34, R43, R32 ;  /* 0x000000202b223221 */ /* 0x000fe20000010000 */
[----:B------:R-:W-:-:S03]  /*4be0*/  MOV R32, 0x7f800000 ;  /* 0x7f80000000207802 */ /* 0x000fc60000000f00 */
[----:B------:R-:W-:Y:S01]  /*4bf0*/  @!P4 FADD R34, R34, 7.62939453125e-06 ;  /* 0x370000002222c421 */ /* 0x000fe20000000000 */
[----:B------:R-:W-:-:S03]  /*4c00*/  FSETP.NEU.AND P4, PT, R35, 1, PT ;  /* 0x3f8000002300780b */ /* 0x000fc60003f8d000 */
[----:B------:R-:W-:Y:S01]  /*4c10*/  @P3 FFMA.FTZ R32, R41, R34, R41 ;  /* 0x0000002229203223 */ /* 0x000fe20000010029 */
[----:B------:R-:W-:-:S04]  /*4c20*/  FSETP.LT.AND P3, PT, R17, RZ, !P1 ;  /* 0x000000ff1100720b */ /* 0x000fc80004f61000 */
[----:B------:R-:W-:Y:S02]  /*4c30*/  @P2 FSEL R34, -R32, R32, P3 ;  /* 0x0000002020222208 */ /* 0x000fe40001800100 */
[----:B------:R-:W-:Y:S02]  /*4c40*/  @!P2 MOV R32, R0 ;  /* 0x000000000020a202 */ /* 0x000fe40000000f00 */
[----:B------:R-:W-:Y:S02]  /*4c50*/  @!P0 FSEL R34, R34, +QNAN , !P6 ;  /* 0x7fffffff22228808 */ /* 0x000fe40007000000 */
[----:B------:R-:W-:Y:S02]  /*4c60*/  ISETP.GE.AND P6, PT, R36, 0x7f800000, PT ;  /* 0x7f8000002400780c */ /* 0x000fe40003fc6270 */
[----:B------:R-:W-:Y:S02]  /*4c70*/  FSETP.NEU.AND P0, PT, R8, RZ, PT ;  /* 0x000000ff0800720b */ /* 0x000fe40003f0d000 */
[----:B------:R-:W-:-:S02]  /*4c80*/  @P2 MOV R32, R34 ;  /* 0x0000002200202202 */ /* 0x000fc40000000f00 */
[----:B------:R-:W-:Y:S02]  /*4c90*/  FSEL R10, R10, 1, P0 ;  /* 0x3f8000000a0a7808 */ /* 0x000fe40000000000 */
[----:B------:R-:W-:-:S05]  /*4ca0*/  FSEL R12, R12, 1, P0 ;  /* 0x3f8000000c0c7808 */ /* 0x000fca0000000000 */
        /* <DEDUP_REMOVED lines=15> */
.L_x_32:
[----:B------:R-:W-:Y:S02]  /*4da0*/  FSETP.NEU.AND P2, PT, R39, +INF , PT ;  /* 0x7f8000002700780b */ /* 0x000fe40003f4d000 */
[----:B------:R-:W-:-:S11]  /*4db0*/  PLOP3.LUT P6, PT, PT, PT, PT, 0x8, 0x0 ;  /* 0x000000000000781c */ /* 0x000fd60003fce170 */
[----:B------:R-:W-:Y:S02]  /*4dc0*/  @!P2 PLOP3.LUT P6, PT, P3, PT, PT, 0x80, 0x0 ;  /* 0x000000000000a81c */ /* 0x000fe40001fcf070 */
[----:B------:R-:W-:-:S04]  /*4dd0*/  @!P2 FSETP.GE.AND P3, PT, R8, RZ, PT ;  /* 0x000000ff0800a20b */ /* 0x000fc80003f66000 */
[----:B------:R-:W-:-:S07]  /*4de0*/  @!P2 SEL R0, RZ, 0x7f800000, !P3 ;  /* 0x7f800000ff00a807 */ /* 0x000fce0005800000 */
[----:B------:R-:W-:-:S04]  /*4df0*/  @P6 IADD3 R0, R0, -0x80000000, RZ ;  /* 0x8000000000006810 */ /* 0x000fc80007ffe0ff */
[----:B------:R-:W-:-:S07]  /*4e00*/  @!P2 MOV R32, R0 ;  /* 0x000000000020a202 */ /* 0x000fce0000000f00 */
.L_x_31:
[----:B------:R-:W-:Y:S05]  /*4e10*/  BSYNC B0 ;  /* 0x0000000000007941 */ /* 0x000fea0003800000 */
.L_x_30:
[C---:B------:R-:W-:Y:S01]  /*4e20*/  FSETP.GT.AND P2, PT, R15.reuse, 9.9999999747524270788e-07, PT ;  /* 0x358637bd0f00780b */ /* 0x040fe20003f44000 */
[----:B------:R-:W-:Y:S01]  /*4e30*/  BSSY B0, `(.L_x_33) ;  /* 0x0000077000007945 */ /* 0x000fe20003800000 */
[----:B------:R-:W-:Y:S02]  /*4e40*/  FSETP.NAN.AND P3, PT, R15, R15, PT ;  /* 0x0000000f0f00720b */ /* 0x000fe40003f68000 */
[----:B------:R-:W-:Y:S02]  /*4e50*/  FSETP.NEU.AND P6, PT, R33, 1, PT ;  /* 0x3f8000002100780b */ /* 0x000fe40003fcd000 */
[----:B------:R-:W-:Y:S02]  /*4e60*/  FSEL R14, R14, 1, P0 ;  /* 0x3f8000000e0e7808 */ /* 0x000fe40000000000 */
[----:B------:R-:W-:Y:S02]  /*4e70*/  FSEL R10, R10, 1, P4 ;  /* 0x3f8000000a0a7808 */ /* 0x000fe40002000000 */
[----:B------:R-:W-:-:S02]  /*4e80*/  FSEL R33, R14, 1, P6 ;  /* 0x3f8000000e217808 */ /* 0x000fc40003000000 */
[----:B------:R-:W-:Y:S02]  /*4e90*/  FSETP.NEU.AND P4, PT, R31, 1, PT ;  /* 0x3f8000001f00780b */ /* 0x000fe40003f8d000 */
[----:B------:R-:W-:Y:S02]  /*4ea0*/  @!P2 FSEL R15, R15, 9.9999999747524270788e-07, P3 ;  /* 0x358637bd0f0fa808 */ /* 0x000fe40001800000 */
[----:B------:R-:W-:Y:S02]  /*4eb0*/  FSEL R16, R16, 1, P0 ;  /* 0x3f80000010107808 */ /* 0x000fe40000000000 */
[C---:B------:R-:W-:Y:S01]  /*4ec0*/  FSETP.NEU.AND P3, PT, R15.reuse, RZ, PT ;  /* 0x000000ff0f00720b */ /* 0x040fe20003f6d000 */
[----:B------:R-:W-:Y:S01]  /*4ed0*/  FADD.FTZ R35, |R15|, -RZ ;  /* 0x800000ff0f237221 */ /* 0x000fe20000010200 */
[----:B------:R-:W-:Y:S02]  /*4ee0*/  FSEL R18, R18, 1, P0 ;  /* 0x3f80000012127808 */ /* 0x000fe40000000000 */
[----:B------:R-:W-:-:S02]  /*4ef0*/  FSETP.GEU.OR P6, PT, R8, RZ, P3 ;  /* 0x000000ff0800720b */ /* 0x000fc40001fce400 */
[----:B------:R-:W-:Y:S02]  /*4f00*/  LOP3.LUT R0, R35, 0x7fffff, RZ, 0xc0, !PT ;  /* 0x007fffff23007812 */ /* 0x000fe400078ec0ff */
[----:B------:R-:W-:Y:S02]  /*4f10*/  FSEL R31, R16, 1, P4 ;  /* 0x3f800000101f7808 */ /* 0x000fe40002000000 */
[----:B------:R-:W-:-:S03]  /*4f20*/  LOP3.LUT R0, R0, 0x3f800000, RZ, 0xfc, !PT ;  /* 0x3f80000000007812 */ /* 0x000fc600078efcff */
[----:B------:R-:W-:Y:S01]  /*4f30*/  @!P3 FADD R14, R15, R15 ;  /* 0x0000000f0f0eb221 */ /* 0x000fe20000000000 */
[----:B------:R-:W-:-:S04]  /*4f40*/  FSETP.GT.AND P2, PT, R0, 1.4142135381698608398, PT ;  /* 0x3fb504f30000780b */ /* 0x000fc80003f44000 */
[----:B------:R-:W-:-:S04]  /*4f50*/  @!P3 SEL R14, R14, RZ, !P1 ;  /* 0x000000ff0e0eb207 */ /* 0x000fc80004800000 */
[----:B------:R-:W-:-:S05]  /*4f60*/  @!P6 LOP3.LUT R14, R14, 0x7f800000, RZ, 0xfc, !PT ;  /* 0x7f8000000e0ee812 */ /* 0x000fca00078efcff */
        /* <DEDUP_REMOVED lines=12> */
[----:B------:R-:W-:Y:S01]  /*5030*/  SHF.R.U32.HI R0, RZ, 0x17, R35 ;  /* 0x00000017ff007819 */ /* 0x000fe20000011623 */
[----:B------:R-:W-:Y:S02]  /*5040*/  FADD R41, R41, R41 ;  /* 0x0000002929297221 */ /* 0x000fe40000000000 */
[CC--:B------:R-:W-:Y:S01]  /*5050*/  FFMA R36, R37.reuse, R38.reuse, R40 ;  /* 0x0000002625247223 */ /* 0x0c0fe20000000028 */
[----:B------:R-:W-:Y:S01]  /*5060*/  I2FP.F32.U32 R0, R0 ;  /* 0x0000000000007245 */ /* 0x000fe20000201000 */
[----:B------:R-:W-:Y:S02]  /*5070*/  FFMA.FTZ R34, R34, -R39, R41 ;  /* 0x8000002722227223 */ /* 0x000fe40000010029 */
[C---:B------:R-:W-:Y:S02]  /*5080*/  FFMA R39, R37.reuse, R38, -R36 ;  /* 0x0000002625277223 */ /* 0x040fe40000000824 */
[----:B------:R-:W-:Y:S01]  /*5090*/  FADD R0, R0, -127 ;  /* 0xc2fe000000007421 */ /* 0x000fe20000000000 */
[----:B------:R-:W-:Y:S01]  /*50a0*/  FMUL.FTZ R34, R37, R34 ;  /* 0x0000002225227220 */ /* 0x000fe20000410000 */
[----:B------:R-:W-:-:S02]  /*50b0*/  FADD R39, R40, R39 ;  /* 0x0000002728277221 */ /* 0x000fc40000000000 */
        /* <DEDUP_REMOVED lines=27> */
[----:B------:R-:W-:Y:S01]  /*5270*/  FSEL R37, R37, R34, P2 ;  /* 0x0000002225257208 */ /* 0x000fe20001000000 */
[----:B------:R-:W-:-:S04]  /*5280*/  FADD R34, R4, R35 ;  /* 0x0000002304227221 */ /* 0x000fc80000000000 */
[----:B------:R-:W-:-:S04]  /*5290*/  FFMA.FTZ R0, R37, -0.69314718246459960938, R0 ;  /* 0xbf31721825007823 */ /* 0x000fc80000010000 */
[C---:B------:R-:W-:Y:S01]  /*52a0*/  FFMA.FTZ R0, R37.reuse, 1.9046542121259335545e-09, R0 ;  /* 0x3102e30825007823 */ /* 0x040fe20000010000 */
[----:B------:R-:W-:-:S03]  /*52b0*/  FADD R37, R37, 12583039 ;  /* 0x4b40007f25257421 */ /* 0x000fc60000000000 */
[----:B------:R-:W-:Y:S02]  /*52c0*/  FMUL R0, R0, 1.4426950216293334961 ;  /* 0x3fb8aa3b00007820 */ /* 0x000fe40000400000 */
[----:B------:R-:W-:-:S04]  /*52d0*/  SHF.L.U32 R37, R37, 0x17, RZ ;  /* 0x0000001725257819 */ /* 0x000fc800000006ff */
[----:B------:R-:W1:Y:S02]  /*52e0*/  MUFU.EX2 R0, R0 ;  /* 0x0000000000007308 */ /* 0x000e640000000800 */
[----:B-1----:R-:W-:Y:S01]  /*52f0*/  FMUL R43, R37, R0 ;  /* 0x00000000252b7220 */ /* 0x002fe20000400000 */
[----:B------:R-:W-:Y:S02]  /*5300*/  FSEL R37, R12, 1, P5 ;  /* 0x3f8000000c257808 */ /* 0x000fe40002800000 */
[----:B------:R-:W-:Y:S02]  /*5310*/  MOV R0, 0x7f800000 ;  /* 0x7f80000000007802 */ /* 0x000fe40000000f00 */
        /* <DEDUP_REMOVED lines=8> */
[----:B------:R-:W-:Y:S01]  /*53a0*/  FSETP.LT.AND P2, PT, R15, RZ, !P1 ;  /* 0x000000ff0f00720b */ /* 0x000fe20004f41000 */
[----:B------:R-:W-:Y:S01]  /*53b0*/  FADD R12, R10, R37 ;  /* 0x000000250a0c7221 */ /* 0x000fe20000000000 */
[----:B------:R-:W-:Y:S02]  /*53c0*/  @!P3 MOV R10, R14 ;  /* 0x0000000e000ab202 */ /* 0x000fe40000000f00 */
[----:B-1----:R-:W-:Y:S01]  /*53d0*/  @P3 FSETP.NEU.AND P6, PT, R41, R8, PT ;  /* 0x000000082900320b */ /* 0x002fe20003fcd000 */
[----:B------:R-:W-:Y:S01]  /*53e0*/  FADD R12, R12, R33 ;  /* 0x000000210c0c7221 */ /* 0x000fe20000000000 */
[----:B------:R-:W-:-:S04]  /*53f0*/  @P3 FSEL R0, -R0, R0, P2 ;  /* 0x0000000000003208 */ /* 0x000fc80001000100 */
[----:B------:R-:W-:Y:S02]  /*5400*/  @!P5 FSEL R0, R0, +QNAN , !P6 ;  /* 0x7fffffff0000d808 */ /* 0x000fe40007000000 */
[----:B------:R-:W-:Y:S02]  /*5410*/  ISETP.GE.AND P6, PT, R34, 0x7f800000, PT ;  /* 0x7f8000002200780c */ /* 0x000fe40003fc6270 */
[----:B------:R-:W-:Y:S02]  /*5420*/  FSETP.NEU.AND P5, PT, R29, 1, PT ;  /* 0x3f8000001d00780b */ /* 0x000fe40003fad000 */
[----:B------:R-:W-:-:S09]  /*5430*/  @P3 MOV R10, R0 ;  /* 0x00000000000a3202 */ /* 0x000fd20000000f00 */
        /* <DEDUP_REMOVED lines=15> */
.L_x_35:
[----:B------:R-:W-:Y:S02]  /*5530*/  FSETP.NEU.AND P3, PT, R35, +INF , PT ;  /* 0x7f8000002300780b */ /* 0x000fe40003f6d000 */
[----:B------:R-:W-:-:S11]  /*5540*/  PLOP3.LUT P4, PT, PT, PT, PT, 0x8, 0x0 ;  /* 0x000000000000781c */ /* 0x000fd60003f8e170 */
[----:B------:R-:W-:Y:S02]  /*5550*/  @!P3 PLOP3.LUT P4, PT, P2, PT, PT, 0x80, 0x0 ;  /* 0x000000000000b81c */ /* 0x000fe4000178f070 */
[----:B------:R-:W-:-:S04]  /*5560*/  @!P3 FSETP.GE.AND P2, PT, R8, RZ, PT ;  /* 0x000000ff0800b20b */ /* 0x000fc80003f46000 */
[----:B------:R-:W-:-:S07]  /*5570*/  @!P3 SEL R0, RZ, 0x7f800000, !P2 ;  /* 0x7f800000ff00b807 */ /* 0x000fce0005000000 */
[----:B------:R-:W-:-:S04]  /*5580*/  @P4 IADD3 R0, R0, -0x80000000, RZ ;  /* 0x8000000000004810 */ /* 0x000fc80007ffe0ff */
[----:B------:R-:W-:-:S07]  /*5590*/  @!P3 MOV R10, R0 ;  /* 0x00000000000ab202 */ /* 0x000fce0000000f00 */
.L_x_34:
[----:B------:R-:W-:Y:S05]  /*55a0*/  BSYNC B0 ;  /* 0x0000000000007941 */ /* 0x000fea0003800000 */
.L_x_33:
[C---:B------:R-:W-:Y:S01]  /*55b0*/  FSETP.GT.AND P2, PT, R13.reuse, 9.9999999747524270788e-07, PT ;  /* 0x358637bd0d00780b */ /* 0x040fe20003f44000 */
[----:B------:R-:W-:Y:S01]  /*55c0*/  FADD R31, R12, R31 ;  /* 0x0000001f0c1f7221 */ /* 0x000fe20000000000 */
[----:B------:R-:W-:Y:S01]  /*55d0*/  FSETP.NAN.AND P3, PT, R13, R13, PT ;  /* 0x0000000d0d00720b */ /* 0x000fe20003f68000 */
[----:B------:R-:W-:Y:S01]  /*55e0*/  BSSY B0, `(.L_x_36) ;  /* 0x0000074000007945 */ /* 0x000fe20003800000 */
[----:B------:R-:W-:Y:S02]  /*55f0*/  FSETP.NEU.AND P6, PT, R27, 1, PT ;  /* 0x3f8000001b00780b */ /* 0x000fe40003fcd000 */
[----:B------:R-:W-:Y:S02]  /*5600*/  FSEL R20, R20, 1, P0 ;  /* 0x3f80000014147808 */ /* 0x000fe40000000000 */
[----:B------:R-:W-:Y:S02]  /*5610*/  FSEL R18, R18, 1, P5 ;  /* 0x3f80000012127808 */ /* 0x000fe40002800000 */
[----:B------:R-:W-:-:S02]  /*5620*/  FSEL R27, R20, 1, P6 ;  /* 0x3f800000141b7808 */ /* 0x000fc40003000000 */
[----:B------:R-:W-:Y:S02]  /*5630*/  FSEL R22, R22, 1, P0 ;  /* 0x3f80000016167808 */ /* 0x000fe40000000000 */
[----:B------:R-:W-:Y:S02]  /*5640*/  @!P2 FSEL R13, R13, 9.9999999747524270788e-07, P3 ;  /* 0x358637bd0d0da808 */ /* 0x000fe40001800000 */
[----:B------:R-:W-:Y:S02]  /*5650*/  FSEL R24, R24, 1, P0 ;  /* 0x3f80000018187808 */ /* 0x000fe40000000000 */
        /* <DEDUP_REMOVED lines=55> */
[----:B------:R-:W-:Y:S02]  /*59d0*/  FSEL R33, R33, R14, P2 ;  /* 0x0000000e21217208 */ /* 0x000fe40001000000 */
[----:B------:R-:W-:Y:S01]  /*59e0*/  @!P3 SEL R12, R16, RZ, !P1 ;  /* 0x000000ff100cb207 */ /* 0x000fe20004800000 */
[----:B------:R-:W-:Y:S02]  /*59f0*/  FADD R16, R4, R29 ;  /* 0x0000001d04107221 */ /* 0x000fe40000000000 */
[----:B------:R-:W-:Y:S01]  /*5a00*/  FFMA.FTZ R0, R33, -0.69314718246459960938, R0 ;  /* 0xbf31721821007823 */ /* 0x000fe20000010000 */
[----:B------:R-:W-:Y:S02]  /*5a10*/  @!P5 LOP3.LUT R12, R12, 0x7f800000, RZ, 0xfc, !PT ;  /* 0x7f8000000c0cd812 */ /* 0x000fe400078efcff */
[----:B------:R-:W-:Y:S01]  /*5a20*/  FSETP.NEU.AND P5, PT, R25, 1, PT ;  /* 0x3f8000001900780b */ /* 0x000fe20003fad000 */
[C---:B------:R-:W-:Y:S01]  /*5a30*/  FFMA.FTZ R0, R33.reuse, 1.9046542121259335545e-09, R0 ;  /* 0x3102e30821007823 */ /* 0x040fe20000010000 */
[----:B------:R-:W-:-:S02]  /*5a40*/  FADD R33, R33, 12583039 ;  /* 0x4b40007f21217421 */ /* 0x000fc40000000000 */
[----:B------:R-:W-:Y:S01]  /*5a50*/  FSEL R25, R22, 1, P5 ;  /* 0x3f80000016197808 */ /* 0x000fe20002800000 */
        /* <DEDUP_REMOVED lines=15> */
[----:B-1----:R-:W-:-:S03]  /*5b50*/  @P3 FSETP.NEU.AND P6, PT, R37, R8, PT ;  /* 0x000000082500320b */ /* 0x002fc60003fcd000 */
        /* <DEDUP_REMOVED lines=21> */
.L_x_38:
[----:B------:R-:W-:Y:S02]  /*5cb0*/  FSETP.NEU.AND P3, PT, R29, +INF , PT ;  /* 0x7f8000001d00780b */ /* 0x000fe40003f6d000 */
[----:B------:R-:W-:-:S11]  /*5cc0*/  PLOP3.LUT P5, PT, PT, PT, PT, 0x8, 0x0 ;  /* 0x000000000000781c */ /* 0x000fd60003fae170 */
[----:B------:R-:W-:Y:S02]  /*5cd0*/  @!P3 PLOP3.LUT P5, PT, P2, PT, PT, 0x80, 0x0 ;  /* 0x000000000000b81c */ /* 0x000fe400017af070 */
[----:B------:R-:W-:-:S04]  /*5ce0*/  @!P3 FSETP.GE.AND P2, PT, R8, RZ, PT ;  /* 0x000000ff0800b20b */ /* 0x000fc80003f46000 */
[----:B------:R-:W-:-:S07]  /*5cf0*/  @!P3 SEL R0, RZ, 0x7f800000, !P2 ;  /* 0x7f800000ff00b807 */ /* 0x000fce0005000000 */
[----:B------:R-:W-:-:S04]  /*5d00*/  @P5 IADD3 R0, R0, -0x80000000, RZ ;  /* 0x8000000000005810 */ /* 0x000fc80007ffe0ff */
[----:B------:R-:W-:-:S07]  /*5d10*/  @!P3 MOV R12, R0 ;  /* 0x00000000000cb202 */ /* 0x000fce0000000f00 */
.L_x_37:
[----:B------:R-:W-:Y:S05]  /*5d20*/  BSYNC B0 ;  /* 0x0000000000007941 */ /* 0x000fea0003800000 */
.L_x_36:
        /* <DEDUP_REMOVED lines=72> */
[----:B------:R-:W-:Y:S01]  /*61b0*/  FADD R27, R27, 12583039 ;  /* 0x4b40007f1b1b7421 */ /* 0x000fe20000000000 */
[----:B------:R-:W-:-:S02]  /*61c0*/  FSEL R19, R28, 1, P0 ;  /* 0x3f8000001c137808 */ /* 0x000fc40000000000 */
[----:B------:R-:W-:Y:S02]  /*61d0*/  FMUL R0, R0, 1.4426950216293334961 ;  /* 0x3fb8aa3b00007820 */ /* 0x000fe40000400000 */
[----:B------:R-:W-:Y:S02]  /*61e0*/  SHF.L.U32 R27, R27, 0x17, RZ ;  /* 0x000000171b1b7819 */ /* 0x000fe400000006ff */
[----:B------:R-:W-:Y:S02]  /*61f0*/  FSEL R19, R19, 1, P4 ;  /* 0x3f80000013137808 */ /* 0x000fe40002000000 */
        /* <DEDUP_REMOVED lines=35> */
.L_x_41:
[----:B------:R-:W-:Y:S02]  /*6430*/  FSETP.NEU.AND P3, PT, R23, +INF , PT ;  /* 0x7f8000001700780b */ /* 0x000fe40003f6d000 */
[----:B------:R-:W-:-:S11]  /*6440*/  PLOP3.LUT P4, PT, PT, PT, PT, 0x8, 0x0 ;  /* 0x000000000000781c */ /* 0x000fd60003f8e170 */
[----:B------:R-:W-:Y:S02]  /*6450*/  @!P3 PLOP3.LUT P4, PT, P2, PT, PT, 0x80, 0x0 ;  /* 0x000000000000b81c */ /* 0x000fe4000178f070 */
[----:B------:R-:W-:-:S04]  /*6460*/  @!P3 FSETP.GE.AND P2, PT, R8, RZ, PT ;  /* 0x000000ff0800b20b */ /* 0x000fc80003f46000 */
[----:B------:R-:W-:-:S07]  /*6470*/  @!P3 SEL R0, RZ, 0x7f800000, !P2 ;  /* 0x7f800000ff00b807 */ /* 0x000fce0005000000 */
[----:B------:R-:W-:-:S04]  /*6480*/  @P4 IADD3 R0, R0, -0x80000000, RZ ;  /* 0x8000000000004810 */ /* 0x000fc80007ffe0ff */
[----:B------:R-:W-:-:S07]  /*6490*/  @!P3 MOV R14, R0 ;  /* 0x00000000000eb202 */ /* 0x000fce0000000f00 */
.L_x_40:
[----:B------:R-:W-:Y:S05]  /*64a0*/  BSYNC B0 ;  /* 0x0000000000007941 */ /* 0x000fea0003800000 */
.L_x_39:
[C---:B------:R-:W-:Y:S01]  /*64b0*/  FSETP.GT.AND P2, PT, R7.reuse, 9.9999999747524270788e-07, PT ;  /* 0x358637bd0700780b */ /* 0x040fe20003f44000 */
[----:B------:R-:W-:Y:S01]  /*64c0*/  FADD R16, R16, R19 ;  /* 0x0000001310107221 */ /* 0x000fe20000000000 */
[----:B------:R-:W-:Y:S01]  /*64d0*/  FSETP.NAN.AND P3, PT, R7, R7, PT ;  /* 0x000000070700720b */ /* 0x000fe20003f68000 */
[----:B------:R-:W-:Y:S01]  /*64e0*/  BSSY B0, `(.L_x_42) ;  /* 0x0000074000007945 */ /* 0x000fe20003800000 */
[----:B------:R-:W-:Y:S02]  /*64f0*/  FSETP.NEU.AND P6, PT, R15, 1, PT ;  /* 0x3f8000000f00780b */ /* 0x000fe40003fcd000 */
[----:B------:R-:W-:Y:S02]  /*6500*/  FSEL R15, R32, 1, P5 ;  /* 0x3f800000200f7808 */ /* 0x000fe40002800000 */
[----:B------:R-:W-:Y:S02]  /*6510*/  FSEL R12, R12, 1, P0 ;  /* 0x3f8000000c0c7808 */ /* 0x000fe40000000000 */
[----:B------:R-:W-:-:S03]  /*6520*/  FSEL R14, R14, 1, P0 ;  /* 0x3f8000000e0e7808 */ /* 0x000fc60000000000 */
        /* <DEDUP_REMOVED lines=54> */
[----:B------:R-:W-:Y:S02]  /*6890*/  FSETP.GT.AND P2, PT, R20, 126, PT ;  /* 0x42fc00001400780b */ /* 0x000fe40003f44000 */
[----:B------:R-:W-:Y:S01]  /*68a0*/  FSEL R20, R10, 1, P0 ;  /* 0x3f8000000a147808 */ /* 0x000fe20000000000 */
[----:B------:R-:W-:Y:S01]  /*68b0*/  @!P3 FADD R10, R7, R7 ;  /* 0x00000007070ab221 */ /* 0x000fe20000000000 */
[----:B------:R-:W-:Y:S02]  /*68c0*/  FSEL R21, R21, R18, P2 ;  /* 0x0000001215157208 */ /* 0x000fe40001000000 */
[----:B------:R-:W-:Y:S02]  /*68d0*/  FSEL R20, R20, 1, P6 ;  /* 0x3f80000014147808 */ /* 0x000fe40003000000 */
[----:B------:R-:W-:Y:S01]  /*68e0*/  @!P3 SEL R10, R10, RZ, !P1 ;  /* 0x000000ff0a0ab207 */ /* 0x000fe20004800000 */
[----:B------:R-:W-:-:S03]  /*68f0*/  FFMA.FTZ R0, R21, -0.69314718246459960938, R0 ;  /* 0xbf31721815007823 */ /* 0x000fc60000010000 */
[----:B------:R-:W-:Y:S01]  /*6900*/  @!P5 LOP3.LUT R10, R10, 0x7f800000, RZ, 0xfc, !PT ;  /* 0x7f8000000a0ad812 */ /* 0x000fe200078efcff */
[C---:B------:R-:W-:Y:S01]  /*6910*/  FFMA.FTZ R0, R21.reuse, 1.9046542121259335545e-09, R0 ;  /* 0x3102e30815007823 */ /* 0x040fe20000010000 */
[----:B------:R-:W-:Y:S01]  /*6920*/  FADD R21, R21, 12583039 ;  /* 0x4b40007f15157421 */ /* 0x000fe20000000000 */
[----:B------:R-:W-:Y:S02]  /*6930*/  FSETP.NEU.AND P5, PT, R13, 1, PT ;  /* 0x3f8000000d00780b */ /* 0x000fe40003fad000 */
        /* <DEDUP_REMOVED lines=16> */
[----:B-1----:R-:W-:Y:S02]  /*6a40*/  @P3 FSETP.NEU.AND P6, PT, R25, R8, PT ;  /* 0x000000081900320b */ /* 0x002fe40003fcd000 */
[----:B------:R-:W-:-:S05]  /*6a50*/  @P3 FSEL R0, -R0, R0, P2 ;  /* 0x0000000000003208 */ /* 0x000fca0001000100 */
[----:B------:R-:W-:Y:S02]  /*6a60*/  @!P4 FSEL R0, R0, +QNAN , !P6 ;  /* 0x7fffffff0000c808 */ /* 0x000fe40007000000 */
[----:B------:R-:W-:Y:S02]  /*6a70*/  ISETP.GE.AND P6, PT, R18, 0x7f800000, PT ;  /* 0x7f8000001200780c */ /* 0x000fe40003fc6270 */
[----:B------:R-:W-:Y:S01]  /*6a80*/  FSETP.NEU.AND P4, PT, R11, 1, PT ;  /* 0x3f8000000b00780b */ /* 0x000fe20003f8d000 */
[----:B------:R-:W-:Y:S01]  /*6a90*/  FADD R11, R16, R15 ;  /* 0x0000000f100b7221 */ /* 0x000fe20000000000 */
[----:B------:R-:W-:-:S03]  /*6aa0*/  @P3 MOV R10, R0 ;  /* 0x00000000000a3202 */ /* 0x000fc60000000f00 */
[----:B------:R-:W-:-:S06]  /*6ab0*/  FADD R11, R11, R20 ;  /* 0x000000140b0b7221 */ /* 0x000fcc0000000000 */
        /* <DEDUP_REMOVED lines=15> */
.L_x_44:
[----:B------:R-:W-:Y:S02]  /*6bb0*/  FSETP.NEU.AND P3, PT, R17, +INF , PT ;  /* 0x7f8000001100780b */ /* 0x000fe40003f6d000 */
[----:B------:R-:W-:-:S11]  /*6bc0*/  PLOP3.LUT P5, PT, PT, PT, PT, 0x8, 0x0 ;  /* 0x000000000000781c */ /* 0x000fd60003fae170 */
[----:B------:R-:W-:Y:S02]  /*6bd0*/  @!P3 PLOP3.LUT P5, PT, P2, PT, PT, 0x80, 0x0 ;  /* 0x000000000000b81c */ /* 0x000fe400017af070 */
[----:B------:R-:W-:-:S04]  /*6be0*/  @!P3 FSETP.GE.AND P2, PT, R8, RZ, PT ;  /* 0x000000ff0800b20b */ /* 0x000fc80003f46000 */
[----:B------:R-:W-:-:S07]  /*6bf0*/  @!P3 SEL R0, RZ, 0x7f800000, !P2 ;  /* 0x7f800000ff00b807 */ /* 0x000fce0005000000 */
[----:B------:R-:W-:-:S04]  /*6c00*/  @P5 IADD3 R0, R0, -0x80000000, RZ ;  /* 0x8000000000005810 */ /* 0x000fc80007ffe0ff */
[----:B------:R-:W-:-:S07]  /*6c10*/  @!P3 MOV R10, R0 ;  /* 0x00000000000ab202 */ /* 0x000fce0000000f00 */
.L_x_43:
[----:B------:R-:W-:Y:S05]  /*6c20*/  BSYNC B0 ;  /* 0x0000000000007941 */ /* 0x000fea0003800000 */
.L_x_42:
[C---:B------:R-:W-:Y:S01]  /*6c30*/  FSETP.GT.AND P2, PT, R6.reuse, 9.9999999747524270788e-07, PT ;  /* 0x358637bd0600780b */ /* 0x040fe20003f44000 */
[----:B------:R-:W-:Y:S01]  /*6c40*/  FADD R11, R11, R12 ;  /* 0x0000000c0b0b7221 */ /* 0x000fe20000000000 */
[----:B------:R-:W-:Y:S01]  /*6c50*/  FSETP.NAN.AND P3, PT, R6, R6, PT ;  /* 0x000000060600720b */ /* 0x000fe20003f68000 */
[----:B------:R-:W-:Y:S01]  /*6c60*/  BSSY B0, `(.L_x_45) ;  /* 0x000006f000007945 */ /* 0x000fe20003800000 */
[----:B------:R-:W-:Y:S02]  /*6c70*/  FSEL R10, R10, 1, P0 ;  /* 0x3f8000000a0a7808 */ /* 0x000fe40000000000 */
[----:B------:R-:W-:-:S05]  /*6c80*/  FSEL R14, R14, 1, P4 ;  /* 0x3f8000000e0e7808 */ /* 0x000fca0002000000 */
[----:B------:R-:W-:Y:S02]  /*6c90*/  FADD R11, R11, R14 ;  /* 0x0000000e0b0b7221 */ /* 0x000fe40000000000 */
[----:B------:R-:W-:Y:S02]  /*6ca0*/  @!P2 FSEL R6, R6, 9.9999999747524270788e-07, P3 ;  /* 0x358637bd0606a808 */ /* 0x000fe40001800000 */
[----:B------:R-:W-:-:S03]  /*6cb0*/  FSETP.NEU.AND P3, PT, R7, 1, PT ;  /* 0x3f8000000700780b */ /* 0x000fc60003f6d000 */
[----:B------:R-:W-:Y:S01]  /*6cc0*/  FADD.FTZ R13, |R6|, -RZ ;  /* 0x800000ff060d7221 */ /* 0x000fe20000010200 */
[----:B------:R-:W-:-:S04]  /*6cd0*/  FSEL R10, R10, 1, P3 ;  /* 0x3f8000000a0a7808 */ /* 0x000fc80001800000 */
[----:B------:R-:W-:Y:S01]  /*6ce0*/  LOP3.LUT R0, R13, 0x7fffff, RZ, 0xc0, !PT ;  /* 0x007fffff0d007812 */ /* 0x000fe200078ec0ff */
[----:B------:R-:W-:-:S03]  /*6cf0*/  FADD R10, R11, R10 ;  /* 0x0000000a0b0a7221 */ /* 0x000fc60000000000 */
[----:B------:R-:W-:-:S04]  /*6d00*/  LOP3.LUT R0, R0, 0x3f800000, RZ, 0xfc, !PT ;  /* 0x3f80000000007812 */ /* 0x000fc800078efcff */
[----:B------:R-:W-:-:S13]  /*6d10*/  FSETP.GT.AND P2, PT, R0, 1.4142135381698608398, PT ;  /* 0x3fb504f30000780b */ /* 0x000fda0003f44000 */
[----:B------:R-:W-:-:S04]  /*6d20*/  @P2 FMUL R0, R0, 0.5 ;  /* 0x3f00000000002820 */ /* 0x000fc80000400000 */
[C---:B------:R-:W-:Y:S01]  /*6d30*/  FADD R16, R0.reuse, 1 ;  /* 0x3f80000000107421 */ /* 0x040fe20000000000 */
[----:B------:R-:W-:-:S04]  /*6d40*/  FADD R15, R0, -1 ;  /* 0xbf800000000f7421 */ /* 0x000fc80000000000 */
[--C-:B------:R-:W-:Y:S01]  /*6d50*/  FADD R17, R15, R15.reuse ;  /* 0x0000000f0f117221 */ /* 0x100fe20000000000 */
[----:B------:R-:W1:Y:S03]  /*6d60*/  MUFU.RCP R16, R16 ;  /* 0x0000001000107308 */ /* 0x000e660000001000 */
[CC--:B-1----:R-:W-:Y:S01]  /*6d70*/  FMUL R18, R16.reuse, R17.reuse ;  /* 0x0000001110127220 */ /* 0x0c2fe20000400000 */
[----:B------:R-:W-:-:S03]  /*6d80*/  FFMA R20, -R16, R17, R15 ;  /* 0x0000001110147223 */ /* 0x000fc6000000010f */
[----:B------:R-:W-:Y:S01]  /*6d90*/  FMUL R0, R18, R18 ;  /* 0x0000001212007220 */ /* 0x000fe20000400000 */
[----:B------:R-:W-:-:S03]  /*6da0*/  FADD R20, R20, R20 ;  /* 0x0000001414147221 */ /* 0x000fc60000000000 */
[----:B------:R-:W-:Y:S01]  /*6db0*/  FFMA.FTZ R19, R0, R5, 0.01249298732727766037 ;  /* 0x3c4caf6300137423 */ /* 0x000fe20000010005 */
[----:B------:R-:W-:-:S03]  /*6dc0*/  FFMA.FTZ R15, R15, -R18, R20 ;  /* 0x800000120f0f7223 */ /* 0x000fc60000010014 */
[----:B------:R-:W-:Y:S01]  /*6dd0*/  FFMA.FTZ R19, R0, R19, 0.083333469927310943604 ;  /* 0x3daaaabd00137423 */ /* 0x000fe20000010013 */
[----:B------:R-:W-:-:S03]  /*6de0*/  FMUL.FTZ R15, R16, R15 ;  /* 0x0000000f100f7220 */ /* 0x000fc60000410000 */
[----:B------:R-:W-:Y:S01]  /*6df0*/  FMUL.FTZ R19, R0, R19 ;  /* 0x0000001300137220 */ /* 0x000fe20000410000 */
[----:B------:R-:W-:-:S03]  /*6e00*/  SHF.R.U32.HI R0, RZ, 0x17, R13 ;  /* 0x00000017ff007819 */ /* 0x000fc6000001160d */
[----:B------:R-:W-:Y:S01]  /*6e10*/  FMUL.FTZ R19, R18, R19 ;  /* 0x0000001312137220 */ /* 0x000fe20000410000 */
[----:B------:R-:W-:-:S03]  /*6e20*/  I2FP.F32.U32 R0, R0 ;  /* 0x0000000000007245 */ /* 0x000fc60000201000 */
[-C--:B------:R-:W-:Y:S02]  /*6e30*/  FFMA R21, R16, R17.reuse, R19 ;  /* 0x0000001110157223 */ /* 0x080fe40000000013 */
[----:B------:R-:W-:Y:S02]  /*6e40*/  FADD R0, R0, -127 ;  /* 0xc2fe000000007421 */ /* 0x000fe40000000000 */
[----:B------:R-:W-:Y:S02]  /*6e50*/  FFMA R18, R16, R17, -R21 ;  /* 0x0000001110127223 */ /* 0x000fe40000000815 */
[----:B------:R-:W-:Y:S02]  /*6e60*/  @P2 FADD R0, R0, 1 ;  /* 0x3f80000000002421 */ /* 0x000fe40000000000 */
[----:B------:R-:W-:-:S04]  /*6e70*/  FADD R18, R19, R18 ;  /* 0x0000001213127221 */ /* 0x000fc80000000000 */
[----:B------:R-:W-:Y:S01]  /*6e80*/  FADD R18, R15, R18 ;  /* 0x000000120f127221 */ /* 0x000fe20000000000 */
[C---:B------:R-:W-:Y:S01]  /*6e90*/  FMUL.FTZ R15, R0.reuse, 0.693145751953125 ;  /* 0x3f317200000f7820 */ /* 0x040fe20000410000 */
[----:B------:R-:W-:Y:S02]  /*6ea0*/  FMUL.FTZ R0, R0, 1.428606765330187045e-06 ;  /* 0x35bfbe8e00007820 */ /* 0x000fe40000410000 */
        /* <DEDUP_REMOVED lines=18> */
[----:B------:R-:W-:-:S04]  /*6fd0*/  FMUL.FTZ R9, R0, 1.4426950216293334961 ;  /* 0x3fb8aa3b00097820 */ /* 0x000fc80000410000 */
[----:B------:R-:W1:Y:S02]  /*6fe0*/  FRND.TRUNC R16, R9 ;  /* 0x0000000900107307 */ /* 0x000e64000020d000 */
[----:B-1----:R-:W-:Y:S01]  /*6ff0*/  FADD.FTZ R15, |R16|, -RZ ;  /* 0x800000ff100f7221 */ /* 0x002fe20000010200 */
[----:B------:R-:W-:-:S04]  /*7000*/  LOP3.LUT R17, R3, 0x80000000, R16, 0xb8, !PT ;  /* 0x8000000003117812 */ /* 0x000fc800078eb810 */
[----:B------:R-:W-:-:S04]  /*7010*/  FSETP.GT.AND P2, PT, R15, 126, PT ;  /* 0x42fc00000f00780b */ /* 0x000fc80003f44000 */
[----:B------:R-:W-:Y:S02]  /*7020*/  FSEL R17, R17, R16, P2 ;  /* 0x0000001011117208 */ /* 0x000fe40001000000 */
[----:B------:R-:W-:-:S03]  /*7030*/  FSETP.NEU.AND P2, PT, R6, RZ, PT ;  /* 0x000000ff0600720b */ /* 0x000fc60003f4d000 */
[----:B------:R-:W-:Y:S01]  /*7040*/  FFMA.FTZ R0, R17, -0.69314718246459960938, R0 ;  /* 0xbf31721811007823 */ /* 0x000fe20000010000 */
[----:B------:R-:W-:-:S03]  /*7050*/  FSETP.GEU.OR P4, PT, R8, RZ, P2 ;  /* 0x000000ff0800720b */ /* 0x000fc6000178e400 */
[C---:B------:R-:W-:Y:S01]  /*7060*/  FFMA.FTZ R0, R17.reuse, 1.9046542121259335545e-09, R0 ;  /* 0x3102e30811007823 */ /* 0x040fe20000010000 */
[----:B------:R-:W-:-:S03]  /*7070*/  FADD R17, R17, 12583039 ;  /* 0x4b40007f11117421 */ /* 0x000fc60000000000 */
[----:B------:R-:W-:Y:S02]  /*7080*/  FMUL R0, R0, 1.4426950216293334961 ;  /* 0x3fb8aa3b00007820 */ /* 0x000fe40000400000 */
[----:B------:R-:W-:Y:S01]  /*7090*/  SHF.L.U32 R17, R17, 0x17, RZ ;  /* 0x0000001711117819 */ /* 0x000fe200000006ff */
[----:B------:R-:W-:Y:S01]  /*70a0*/  @P2 FRND.TRUNC R15, R8 ;  /* 0x00000008000f2307 */ /* 0x000fe2000020d000 */
[----:B------:R-:W-:-:S05]  /*70b0*/  @!P2 FADD R7, R6, R6 ;  /* 0x000000060607a221 */ /* 0x000fca0000000000 */
[----:B------:R-:W-:Y:S02]  /*70c0*/  @!P2 SEL R7, R7, RZ, !P1 ;  /* 0x000000ff0707a207 */ /* 0x000fe40004800000 */
[----:B------:R-:W1:Y:S01]  /*70d0*/  MUFU.EX2 R0, R0 ;  /* 0x0000000000007308 */ /* 0x000e620000000800 */
[----:B------:R-:W-:Y:S02]  /*70e0*/  FSETP.LT.AND P1, PT, R6, RZ, !P1 ;  /* 0x000000ff0600720b */ /* 0x000fe40004f21000 */
[----:B------:R-:W-:Y:S01]  /*70f0*/  @!P4 LOP3.LUT R7, R7, 0x7f800000, RZ, 0xfc, !PT ;  /* 0x7f8000000707c812 */ /* 0x000fe200078efcff */
[----:B-1----:R-:W-:Y:S01]  /*7100*/  FMUL R16, R17, R0 ;  /* 0x0000000011107220 */ /* 0x002fe20000400000 */
[----:B------:R-:W-:-:S04]  /*7110*/  MOV R0, 0x7f800000 ;  /* 0x7f80000000007802 */ /* 0x000fc80000000f00 */
[----:B------:R-:W-:-:S04]  /*7120*/  FSETP.NEU.AND P6, PT, R16, +INF , PT ;  /* 0x7f8000001000780b */ /* 0x000fc80003fcd000 */
[----:B------:R-:W-:-:S09]  /*7130*/  ISETP.NE.OR P5, PT, R21, 0x42b17218, !P6 ;  /* 0x42b172181500780c */ /* 0x000fd200077a5670 */
[----:B------:R-:W-:-:S04]  /*7140*/  @P6 FADD.FTZ R9, R18, -R21 ;  /* 0x8000001512096221 */ /* 0x000fc80000010000 */
[----:B------:R-:W-:-:S04]  /*7150*/  @P6 FADD.FTZ R9, R19, R9 ;  /* 0x0000000913096221 */ /* 0x000fc80000010000 */
[----:B------:R-:W-:Y:S01]  /*7160*/  @!P5 FADD R9, R9, 7.62939453125e-06 ;  /* 0x370000000909d421 */ /* 0x000fe20000000000 */
[----:B------:R-:W-:-:S03]  /*7170*/  FSETP.GEU.OR P5, PT, R6, RZ, !P2 ;  /* 0x000000ff0600720b */ /* 0x000fc600057ae400 */
[----:B------:R-:W-:Y:S01]  /*7180*/  @P6 FFMA.FTZ R0, R16, R9, R16 ;  /* 0x0000000910006223 */ /* 0x000fe20000010010 */
[----:B------:R-:W-:Y:S01]  /*7190*/  FADD R9, R4, R13 ;  /* 0x0000000d04097221 */ /* 0x000fe20000000000 */
[----:B------:R-:W-:-:S03]  /*71a0*/  @P2 FSETP.NEU.AND P6, PT, R15, R8, PT ;  /* 0x000000080f00220b */ /* 0x000fc60003fcd000 */
[----:B------:R-:W-:Y:S02]  /*71b0*/  @P2 FSEL R0, -R0, R0, P1 ;  /* 0x0000000000002208 */ /* 0x000fe40000800100 */
[----:B------:R-:W-:-:S03]  /*71c0*/  ISETP.GE.AND P3, PT, R9, 0x7f800000, PT ;  /* 0x7f8000000900780c */ /* 0x000fc60003f66270 */
[----:B------:R-:W-:-:S04]  /*71d0*/  @!P5 FSEL R0, R0, +QNAN , !P6 ;  /* 0x7fffffff0000d808 */ /* 0x000fc80007000000 */
[----:B------:R-:W-:-:S06]  /*71e0*/  @P2 MOV R7, R0 ;  /* 0x0000000000072202 */ /* 0x000fcc0000000f00 */
        /* <DEDUP_REMOVED lines=15> */
.L_x_47:
[----:B------:R-:W-:Y:S02]  /*72e0*/  FSETP.NEU.AND P2, PT, R13, +INF , PT ;  /* 0x7f8000000d00780b */ /* 0x000fe40003f4d000 */
[----:B------:R-:W-:-:S11]  /*72f0*/  PLOP3.LUT P3, PT, PT, PT, PT, 0x8, 0x0 ;  /* 0x000000000000781c */ /* 0x000fd60003f6e170 */
[----:B------:R-:W-:Y:S02]  /*7300*/  @!P2 PLOP3.LUT P3, PT, P1, PT, PT, 0x80, 0x0 ;  /* 0x000000000000a81c */ /* 0x000fe40000f6f070 */
[----:B------:R-:W-:-:S04]  /*7310*/  @!P2 FSETP.GE.AND P1, PT, R8, RZ, PT ;  /* 0x000000ff0800a20b */ /* 0x000fc80003f26000 */
[----:B------:R-:W-:-:S07]  /*7320*/  @!P2 SEL R0, RZ, 0x7f800000, !P1 ;  /* 0x7f800000ff00a807 */ /* 0x000fce0004800000 */
[----:B------:R-:W-:-:S04]  /*7330*/  @P3 IADD3 R0, R0, -0x80000000, RZ ;  /* 0x8000000000003810 */ /* 0x000fc80007ffe0ff */
[----:B------:R-:W-:-:S07]  /*7340*/  @!P2 MOV R7, R0 ;  /* 0x000000000007a202 */ /* 0x000fce0000000f00 */
.L_x_46:
[----:B------:R-:W-:Y:S05]  /*7350*/  BSYNC B0 ;  /* 0x0000000000007941 */ /* 0x000fea0003800000 */
.L_x_45:
[----:B------:R-:W-:Y:S01]  /*7360*/  FSETP.NEU.AND P1, PT, R6, 1, PT ;  /* 0x3f8000000600780b */ /* 0x000fe20003f2d000 */
[----:B------:R-:W-:Y:S01]  /*7370*/  BSSY B0, `(.L_x_48) ;  /* 0x000007e000007945 */ /* 0x000fe20003800000 */
[----:B------:R-:W-:Y:S02]  /*7380*/  FSEL R7, R7, 1, P0 ;  /* 0x3f80000007077808 */ /* 0x000fe40000000000 */
[C---:B------:R-:W-:Y:S02]  /*7390*/  FSETP.GT.AND P0, PT, |R8|.reuse, 8.50705917302346158658e+37, PT ;  /* 0x7e8000000800780b */ /* 0x040fe40003f04200 */
[----:B------:R-:W-:Y:S02]  /*73a0*/  FSEL R7, R7, 1, P1 ;  /* 0x3f80000007077808 */ /* 0x000fe40000800000 */
[----:B------:R-:W-:-:S03]  /*73b0*/  FSETP.GEU.AND P2, PT, |R8|, 1.175494350822287508e-38, PT ;  /* 0x008000000800780b */ /* 0x000fc60003f4e200 */
[----:B------:R-:W-:-:S04]  /*73c0*/  FADD R4, R10, R7 ;  /* 0x000000070a047221 */ /* 0x000fc80000000000 */
[----:B------:R-:W-:Y:S02]  /*73d0*/  FMUL R4, R4, 0.0625 ;  /* 0x3d80000004047820 */ /* 0x000fe40000400000 */
[----:B------:R-:W-:Y:S02]  /*73e0*/  @P0 FMUL R8, R8, 0.25 ;  /* 0x3e80000008080820 */ /* 0x000fe40000400000 */
[----:B------:R-:W-:Y:S02]  /*73f0*/  FADD.FTZ R6, |R4|, -RZ ;  /* 0x800000ff04067221 */ /* 0x000fe40000010200 */
[----:B------:R-:W-:-:S03]  /*7400*/  @!P2 FMUL R8, R8, 16777216 ;  /* 0x4b8000000808a820 */ /* 0x000fc60000400000 */
[----:B------:R-:W-:-:S03]  /*7410*/  LOP3.LUT R0, R6, 0x7fffff, RZ, 0xc0, !PT ;  /* 0x007fffff06007812 */ /* 0x000fc600078ec0ff */
[----:B------:R-:W-:Y:S01]  /*7420*/  MUFU.RCP R8, R8 ;  /* 0x0000000800087308 */ /* 0x000fe20000001000 */
        /* <DEDUP_REMOVED lines=22> */
[----:B------:R-:W-:Y:S01]  /*7590*/  @P1 FADD R0, R0, 1 ;  /* 0x3f80000000001421 */ /* 0x000fe20000000000 */
[----:B------:R-:W-:Y:S01]  /*75a0*/  FSETP.NEU.AND P1, PT, R4, RZ, PT ;  /* 0x000000ff0400720b */ /* 0x000fe20003f2d000 */
[----:B------:R-:W-:Y:S01]  /*75b0*/  FADD R12, R5, R12 ;  /* 0x0000000c050c7221 */ /* 0x000fe20000000000 */
[----:B------:R-:W-:-:S03]  /*75c0*/  HFMA2.MMA R5, -RZ, RZ, 1.625, 0 ;  /* 0x3e800000ff057435 */ /* 0x000fc600000001ff */
[----:B------:R-:W-:Y:S01]  /*75d0*/  FADD R12, R7, R12 ;  /* 0x0000000c070c7221 */ /* 0x000fe20000000000 */
[C---:B------:R-:W-:Y:S01]  /*75e0*/  FMUL.FTZ R7, R0.reuse, 0.693145751953125 ;  /* 0x3f31720000077820 */ /* 0x040fe20000410000 */
[----:B------:R-:W-:Y:S02]  /*75f0*/  FMUL.FTZ R0, R0, 1.428606765330187045e-06 ;  /* 0x35bfbe8e00007820 */ /* 0x000fe40000410000 */
[----:B------:R-:W-:-:S03]  /*7600*/  FADD R10, R9, R12 ;  /* 0x0000000c090a7221 */ /* 0x000fc60000000000 */
[----:B------:R-:W-:Y:S01]  /*7610*/  FSEL R5, R5, 1, P0 ;  /* 0x3f80000005057808 */ /* 0x000fe20000000000 */
[----:B------:R-:W-:Y:S01]  /*7620*/  FADD R14, R10, R7 ;  /* 0x000000070a0e7221 */ /* 0x000fe20000000000 */
[----:B------:R-:W-:-:S03]  /*7630*/  FADD R9, R9, -R10 ;  /* 0x8000000a09097221 */ /* 0x000fc60000000000 */
[----:B------:R-:W-:Y:S01]  /*7640*/  @!P2 FMUL R5, R5, 16777216 ;  /* 0x4b8000000505a820 */ /* 0x000fe20000400000 */
[----:B------:R-:W-:Y:S01]  /*7650*/  FADD R7, R7, -R14 ;  /* 0x8000000e07077221 */ /* 0x000fe20000000000 */
[----:B------:R-:W-:Y:S02]  /*7660*/  FADD R9, R12, R9 ;  /* 0x000000090c097221 */ /* 0x000fe40000000000 */
[----:B------:R-:W-:Y:S01]  /*7670*/  FMUL R5, R8, R5 ;  /* 0x0000000508057220 */ /* 0x000fe20000400000 */
[----:B------:R-:W-:-:S03]  /*7680*/  FADD R10, R10, R7 ;  /* 0x000000070a0a7221 */ /* 0x000fc60000000000 */
[----:B------:R-:W-:Y:S01]  /*7690*/  FADD.FTZ R11, |R5|, -RZ ;  /* 0x800000ff050b7221 */ /* 0x000fe20000010200 */
[----:B------:R-:W-:Y:S01]  /*76a0*/  FADD R9, R9, R10 ;  /* 0x0000000a09097221 */ /* 0x000fe20000000000 */
[C---:B------:R-:W-:Y:S01]  /*76b0*/  FMUL R8, R5.reuse, 0.0001220703125 ;  /* 0x3900000005087820 */ /* 0x040fe20000400000 */
[----:B------:R-:W-:Y:S02]  /*76c0*/  FSETP.GEU.OR P3, PT, R5, RZ, P1 ;  /* 0x000000ff0500720b */ /* 0x000fe40000f6e400 */
[----:B------:R-:W-:Y:S01]  /*76d0*/  FSETP.GT.AND P0, PT, R11, 9.99999979021476795361e+33, PT ;  /* 0x77f684df0b00780b */ /* 0x000fe20003f04000 */
[----:B------:R-:W-:-:S03]  /*76e0*/  FADD R9, R0, R9 ;  /* 0x0000000900097221 */ /* 0x000fc60000000000 */
[----:B------:R-:W-:Y:S01]  /*76f0*/  FSEL R8, R8, R5, P0 ;  /* 0x0000000508087208 */ /* 0x000fe20000000000 */
        /* <DEDUP_REMOVED lines=15> */
[----:B------:R-:W-:-:S05]  /*77f0*/  FSEL R3, R3, R8, P0 ;  /* 0x0000000803037208 */ /* 0x000fca0000000000 */
[----:B------:R-:W-:-:S04]  /*7800*/  FFMA.FTZ R0, R3, -0.69314718246459960938, R0 ;  /* 0xbf31721803007823 */ /* 0x000fc80000010000 */
[C---:B------:R-:W-:Y:S01]  /*7810*/  FFMA.FTZ R0, R3.reuse, 1.9046542121259335545e-09, R0 ;  /* 0x3102e30803007823 */ /* 0x040fe20000010000 */
[----:B------:R-:W-:-:S03]  /*7820*/  FADD R3, R3, 12583039 ;  /* 0x4b40007f03037421 */ /* 0x000fc60000000000 */
[----:B------:R-:W-:Y:S01]  /*7830*/  FMUL R8, R0, 1.4426950216293334961 ;  /* 0x3fb8aa3b00087820 */ /* 0x000fe20000400000 */
[----:B------:R-:W-:Y:S01]  /*7840*/  FMUL R0, R5, 0.5 ;  /* 0x3f00000005007820 */ /* 0x000fe20000400000 */
[----:B------:R-:W-:-:S04]  /*7850*/  SHF.L.U32 R3, R3, 0x17, RZ ;  /* 0x0000001703037819 */ /* 0x000fc800000006ff */
[----:B------:R-:W1:Y:S08]  /*7860*/  MUFU.EX2 R8, R8 ;  /* 0x0000000800087308 */ /* 0x000e700000000800 */
[----:B------:R-:W2:Y:S01]  /*7870*/  FRND.TRUNC R0, R0 ;  /* 0x0000000000007307 */ /* 0x000ea2000020d000 */
[----:B-1----:R-:W-:-:S07]  /*7880*/  FMUL R14, R3, R8 ;  /* 0x00000008030e7220 */ /* 0x002fce0000400000 */
[----:B------:R-:W1:Y:S01]  /*7890*/  @P1 FRND.TRUNC R8, R5 ;  /* 0x0000000500081307 */ /* 0x000e62000020d000 */
[----:B------:R-:W-:Y:S01]  /*78a0*/  FSETP.NEU.AND P4, PT, R14, +INF , PT ;  /* 0x7f8000000e00780b */ /* 0x000fe20003f8d000 */
[----:B--2---:R-:W-:-:S03]  /*78b0*/  FFMA R3, R0, -2, R5 ;  /* 0xc000000000037823 */ /* 0x004fc60000000005 */
[----:B------:R-:W-:Y:S02]  /*78c0*/  ISETP.NE.OR P2, PT, R13, 0x42b17218, !P4 ;  /* 0x42b172180d00780c */ /* 0x000fe40006745670 */
[----:B------:R-:W-:Y:S01]  /*78d0*/  MOV R0, 0x7f800000 ;  /* 0x7f80000000007802 */ /* 0x000fe20000000f00 */
[----:B------:R-:W-:-:S05]  /*78e0*/  FADD.FTZ R3, |R3|, -RZ ;  /* 0x800000ff03037221 */ /* 0x000fca0000010200 */
[----:B------:R-:W-:Y:S01]  /*78f0*/  FSETP.NEU.AND P0, PT, R3, 1, PT ;  /* 0x3f8000000300780b */ /* 0x000fe20003f0d000 */
[----:B------:R-:W-:Y:S01]  /*7900*/  @P4 FADD.FTZ R7, R10, -R13 ;  /* 0x8000000d0a074221 */ /* 0x000fe20000010000 */
[----:B------:R-:W-:-:S03]  /*7910*/  @!P1 FADD R3, R4, R4 ;  /* 0x0000000404039221 */ /* 0x000fc60000000000 */
[----:B------:R-:W-:Y:S02]  /*7920*/  @P4 FADD.FTZ R7, R12, R7 ;  /* 0x000000070c074221 */ /* 0x000fe40000010000 */
[----:B------:R-:W-:Y:S02]  /*7930*/  @!P1 SEL R3, R3, RZ, !P0 ;  /* 0x000000ff03039207 */ /* 0x000fe40004000000 */
[----:B------:R-:W-:Y:S01]  /*7940*/  @!P2 FADD R7, R7, 7.62939453125e-06 ;  /* 0x370000000707a421 */ /* 0x000fe20000000000 */
[----:B------:R-:W-:Y:S02]  /*7950*/  FSETP.GEU.OR P2, PT, R4, RZ, !P1 ;  /* 0x000000ff0400720b */ /* 0x000fe40004f4e400 */
[----:B------:R-:W-:Y:S01]  /*7960*/  @!P3 LOP3.LUT R3, R3, 0x7f800000, RZ, 0xfc, !PT ;  /* 0x7f8000000303b812 */ /* 0x000fe200078efcff */
[----:B------:R-:W-:Y:S01]  /*7970*/  @P4 FFMA.FTZ R0, R14, R7, R14 ;  /* 0x000000070e004223 */ /* 0x000fe2000001000e */
[----:B------:R-:W-:Y:S01]  /*7980*/  FADD R7, R6, R11 ;  /* 0x0000000b06077221 */ /* 0x000fe20000000000 */
[----:B------:R-:W-:-:S02]  /*7990*/  FSETP.LT.AND P0, PT, R4, RZ, !P0 ;  /* 0x000000ff0400720b */ /* 0x000fc40004701000 */
[----:B-1----:R-:W-:Y:S02]  /*79a0*/  @P1 FSETP.NEU.AND P4, PT, R5, R8, PT ;  /* 0x000000080500120b */ /* 0x002fe40003f8d000 */
        /* <DEDUP_REMOVED lines=19> */
.L_x_50:
[----:B------:R-:W-:Y:S02]  /*7ae0*/  FSETP.NEU.AND P1, PT, R6, +INF , PT ;  /* 0x7f8000000600780b */ /* 0x000fe40003f2d000 */
[----:B------:R-:W-:-:S11]  /*7af0*/  PLOP3.LUT P2, PT, PT, PT, PT, 0x8, 0x0 ;  /* 0x000000000000781c */ /* 0x000fd60003f4e170 */
[----:B------:R-:W-:Y:S02]  /*7b00*/  @!P1 PLOP3.LUT P2, PT, P0, PT, PT, 0x80, 0x0 ;  /* 0x000000000000981c */ /* 0x000fe4000074f070 */
[----:B------:R-:W-:-:S04]  /*7b10*/  @!P1 FSETP.GE.AND P0, PT, R5, RZ, PT ;  /* 0x000000ff0500920b */ /* 0x000fc80003f06000 */
[----:B------:R-:W-:-:S07]  /*7b20*/  @!P1 SEL R0, RZ, 0x7f800000, !P0 ;  /* 0x7f800000ff009807 */ /* 0x000fce0004000000 */
[----:B------:R-:W-:-:S04]  /*7b30*/  @P2 IADD3 R0, R0, -0x80000000, RZ ;  /* 0x8000000000002810 */ /* 0x000fc80007ffe0ff */
[----:B------:R-:W-:-:S07]  /*7b40*/  @!P1 MOV R3, R0 ;  /* 0x0000000000039202 */ /* 0x000fce0000000f00 */
.L_x_49:
[----:B------:R-:W-:Y:S05]  /*7b50*/  BSYNC B0 ;  /* 0x0000000000007941 */ /* 0x000fea0003800000 */
.L_x_48:
[----:B------:R-:W1:Y:S01]  /*7b60*/  LDC.64 R6, c[0x0][0x210] ;  /* 0x00008400ff067b82 */ /* 0x000e620000000a00 */
[----:B------:R-:W-:Y:S02]  /*7b70*/  LOP3.LUT P0, RZ, R30, 0x10, RZ, 0xc0, !PT ;  /* 0x000000101eff7812 */ /* 0x000fe4000780c0ff */
[----:B------:R-:W-:Y:S02]  /*7b80*/  FSETP.NEU.AND P2, PT, R5, RZ, PT ;  /* 0x000000ff0500720b */ /* 0x000fe40003f4d000 */
[----:B------:R-:W-:Y:S02]  /*7b90*/  ISETP.LT.AND P0, PT, R2, 0x10, !P0 ;  /* 0x000000100200780c */ /* 0x000fe40004701270 */
[----:B------:R-:W-:Y:S02]  /*7ba0*/  FSETP.NEU.AND P1, PT, R4, 1, PT ;  /* 0x3f8000000400780b */ /* 0x000fe40003f2d000 */
[----:B------:R-:W-:-:S04]  /*7bb0*/  SEL R0, R3, 0x3f800000, P2 ;  /* 0x3f80000003007807 */ /* 0x000fc80001000000 */
[----:B------:R-:W-:Y:S01]  /*7bc0*/  SEL R5, R0, 0x3f800000, P1 ;  /* 0x3f80000000057807 */ /* 0x000fe20000800000 */
[----:B-1----:R-:W-:-:S04]  /*7bd0*/  IMAD.WIDE R2, R2, 0x4, R6 ;  /* 0x0000000402027825 */ /* 0x002fc800078e0206 */
[----:B------:R-:W-:Y:S05]  /*7be0*/  @!P0 EXIT ;  /* 0x000000000000894d */ /* 0x000fea0003800000 */
[----:B------:R-:W-:Y:S01]  /*7bf0*/  STG.E desc[UR4][R2.64], R5 ;  /* 0x0000000502007986 */ /* 0x000fe2000c101904 */
[----:B------:R-:W-:Y:S05]  /*7c00*/  EXIT ;  /* 0x000000000000794d */ /* 0x000fea0003800000 */
.L_x_51:
[----:B------:R-:W-:-:S00]  /*7c10*/  BRA `(.L_x_51) ;  /* 0xfffffffc00fc7947 */ /* 0x000fc0000383ffff */
[----:B------:R-:W-:-:S00]  /*7c20*/  NOP ;  /* 0x0000000000007918 */ /* 0x000fc00000000000 */
        /* <DEDUP_REMOVED lines=13> */
.L_x_52:


//--------------------- .nv.global.init           --------------------------
	.section	.nv.global.init,"aw",@progbits
.nv.global.init:
	.type		_$_str,@object
	.size		_$_str,(.L_0 - _$_str)
_$_str:
        /*0000*/ 	.byte	0x5f, 0x5f, 0x43, 0x55, 0x44, 0x41, 0x5f, 0x46, 0x54, 0x5a, 0x00
.L_0:


//--------------------- .nv.constant0.triton_poi_fused_avg_pool2d_clamp_mul_pow_reciprocal_0 --------------------------
	.section	.nv.constant0.triton_poi_fused_avg_pool2d_clamp_mul_pow_reciprocal_0,"a",@progbits
	.sectionflags	@""
	.align	4
.nv.constant0.triton_poi_fused_avg_pool2d_clamp_mul_pow_reciprocal_0:
	.zero		556
